	.target	sm_90a

	.elftype	@"ET_EXEC"


//--------------------- .note.nv.tkinfo           --------------------------
	.section	.note.nv.tkinfo,"",@"SHT_NOTE"
	.sectionflags	@"SHF_NOTE_NV_TKINFO"
	.tkinfo
        /*0018*/ 	.word	0x00000002
        /*0030*/ 	.string	""
        /*0030*/ 	.string	"ptxas"
        /*0030*/ 	.string	"Cuda compilation tools, release 13.0, V13.0.88"
        /*0030*/ 	.string	"Build cuda_13.0.r13.0/compiler.36424714_0"
        /*0030*/ 	.string	"-arch sm_90a -m 64 "



//--------------------- .note.nv.cuinfo           --------------------------
	.section	.note.nv.cuinfo,"",@"SHT_NOTE"
	.sectionflags	@"SHF_NOTE_NV_CUINFO"
        /*0018*/ 	.short	0x0002
        /*001a*/ 	.short	0x005a
        /*001c*/ 	.short	0x0082
	.zero		2


//--------------------- .nv.info                  --------------------------
	.section	.nv.info,"",@"SHT_CUDA_INFO"
	.align	4


	//----- nvinfo : EIATTR_REGCOUNT
	.align		4
        /*0000*/ 	.byte	0x04, 0x2f
        /*0002*/ 	.short	(.L_15 - .L_14)
	.align		4
.L_14:
        /*0004*/ 	.word	index@(_ZN7cutlass13device_kernelINS_4gemm6kernel13GemmUniversalIN4cute5tupleIJiiiiEEENS1_10collective13CollectiveMmaINS1_34MainloopSm90TmaGmmaWarpSpecializedILi11ENS5_IJNS4_1CILi1EEESB_SB_EEENS1_35KernelTmaWarpSpecializedCooperativeEEENS5_IJNSA_ILi192EEENSA_ILi112EEENSA_ILi32EEEEEENS_6half_tENS5_IJlSB_lEEESJ_SK_NS4_8TiledMMAINS4_8MMA_AtomIJNS4_4SM904GMMA25MMA_64x16x16_F32F16F16_SSILNSO_5MajorE0ELSQ_0ELNSO_7ScaleInE1ELSR_1EEEEEENS4_6LayoutINS5_IJNSA_ILi2EEESB_SB_EEENS5_IJSB_NSA_ILi0EEESX_EEEEENS5_IJNS4_10UnderscoreES10_S10_EEEEENS4_13SM90_TMA_LOADENS4_14ComposedLayoutINS4_7SwizzleILi2ELi4ELi3EEENS4_18smem_ptr_flag_bitsILi16EEENSU_INS5_IJNSA_ILi8EEESH_EEENS5_IJSH_SB_EEEEEEEvNS4_8identityES13_S1D_vS1E_EENS_8epilogue10collective6detail29Sm90TmaWarpSpecializedAdapterINS1H_15DefaultEpilogueISJ_SK_SK_NS1G_6thread17LinearCombinationISJ_Li1EffLNS1L_9ScaleType4KindE0ELNS_15FloatRoundStyleE2ESJ_EENS1_15EpilogueDefaultEEEEEvvEEEEvNT_6ParamsE)
        /*0008*/ 	.word	0x000000a8


	//----- nvinfo : EIATTR_FRAME_SIZE
	.align		4
.L_15:
        /*000c*/ 	.byte	0x04, 0x11
        /*000e*/ 	.short	(.L_17 - .L_16)
	.align		4
.L_16:
        /*0010*/ 	.word	index@(_ZN7cutlass13device_kernelINS_4gemm6kernel13GemmUniversalIN4cute5tupleIJiiiiEEENS1_10collective13CollectiveMmaINS1_34MainloopSm90TmaGmmaWarpSpecializedILi11ENS5_IJNS4_1CILi1EEESB_SB_EEENS1_35KernelTmaWarpSpecializedCooperativeEEENS5_IJNSA_ILi192EEENSA_ILi112EEENSA_ILi32EEEEEENS_6half_tENS5_IJlSB_lEEESJ_SK_NS4_8TiledMMAINS4_8MMA_AtomIJNS4_4SM904GMMA25MMA_64x16x16_F32F16F16_SSILNSO_5MajorE0ELSQ_0ELNSO_7ScaleInE1ELSR_1EEEEEENS4_6LayoutINS5_IJNSA_ILi2EEESB_SB_EEENS5_IJSB_NSA_ILi0EEESX_EEEEENS5_IJNS4_10UnderscoreES10_S10_EEEEENS4_13SM90_TMA_LOADENS4_14ComposedLayoutINS4_7SwizzleILi2ELi4ELi3EEENS4_18smem_ptr_flag_bitsILi16EEENSU_INS5_IJNSA_ILi8EEESH_EEENS5_IJSH_SB_EEEEEEEvNS4_8identityES13_S1D_vS1E_EENS_8epilogue10collective6detail29Sm90TmaWarpSpecializedAdapterINS1H_15DefaultEpilogueISJ_SK_SK_NS1G_6thread17LinearCombinationISJ_Li1EffLNS1L_9ScaleType4KindE0ELNS_15FloatRoundStyleE2ESJ_EENS1_15EpilogueDefaultEEEEEvvEEEEvNT_6ParamsE)
        /*0014*/ 	.word	0x00000000


	//----- nvinfo : EIATTR_MIN_STACK_SIZE
	.align		4
.L_17:
        /*0018*/ 	.byte	0x04, 0x12
        /*001a*/ 	.short	(.L_19 - .L_18)
	.align		4
.L_18:
        /*001c*/ 	.word	index@(_ZN7cutlass13device_kernelINS_4gemm6kernel13GemmUniversalIN4cute5tupleIJiiiiEEENS1_10collective13CollectiveMmaINS1_34MainloopSm90TmaGmmaWarpSpecializedILi11ENS5_IJNS4_1CILi1EEESB_SB_EEENS1_35KernelTmaWarpSpecializedCooperativeEEENS5_IJNSA_ILi192EEENSA_ILi112EEENSA_ILi32EEEEEENS_6half_tENS5_IJlSB_lEEESJ_SK_NS4_8TiledMMAINS4_8MMA_AtomIJNS4_4SM904GMMA25MMA_64x16x16_F32F16F16_SSILNSO_5MajorE0ELSQ_0ELNSO_7ScaleInE1ELSR_1EEEEEENS4_6LayoutINS5_IJNSA_ILi2EEESB_SB_EEENS5_IJSB_NSA_ILi0EEESX_EEEEENS5_IJNS4_10UnderscoreES10_S10_EEEEENS4_13SM90_TMA_LOADENS4_14ComposedLayoutINS4_7SwizzleILi2ELi4ELi3EEENS4_18smem_ptr_flag_bitsILi16EEENSU_INS5_IJNSA_ILi8EEESH_EEENS5_IJSH_SB_EEEEEEEvNS4_8identityES13_S1D_vS1E_EENS_8epilogue10collective6detail29Sm90TmaWarpSpecializedAdapterINS1H_15DefaultEpilogueISJ_SK_SK_NS1G_6thread17LinearCombinationISJ_Li1EffLNS1L_9ScaleType4KindE0ELNS_15FloatRoundStyleE2ESJ_EENS1_15EpilogueDefaultEEEEEvvEEEEvNT_6ParamsE)
        /*0020*/ 	.word	0x00000000
.L_19:


//--------------------- .nv.compat                --------------------------
	.section	.nv.compat,"",@"SHT_CUDA_COMPAT_INFO"
	.align	4
        /*0000*/ 	.byte	0x02, 0x09, 0x01, 0x00, 0x02, 0x02, 0x04, 0x00, 0x02, 0x05, 0x05, 0x00, 0x03, 0x07, 0x01, 0x01
        /*0010*/ 	.byte	0x02, 0x03, 0x01, 0x00, 0x02, 0x06, 0x01, 0x00, 0x04, 0x0b, 0x08, 0x00, 0x00, 0x00, 0x00, 0x00
        /*0020*/ 	.byte	0x00, 0x00, 0x00, 0x00


//--------------------- .nv.info._ZN7cutlass13device_kernelINS_4gemm6kernel13GemmUniversalIN4cute5tupleIJiiiiEEENS1_10collective13CollectiveMmaINS1_34MainloopSm90TmaGmmaWarpSpecializedILi11ENS5_IJNS4_1CILi1EEESB_SB_EEENS1_35KernelTmaWarpSpecializedCooperativeEEENS5_IJNSA_ILi192EEENSA_ILi112EEENSA_ILi32EEEEEENS_6half_tENS5_IJlSB_lEEESJ_SK_NS4_8TiledMMAINS4_8MMA_AtomIJNS4_4SM904GMMA25MMA_64x16x16_F32F16F16_SSILNSO_5MajorE0ELSQ_0ELNSO_7ScaleInE1ELSR_1EEEEEENS4_6LayoutINS5_IJNSA_ILi2EEESB_SB_EEENS5_IJSB_NSA_ILi0EEESX_EEEEENS5_IJNS4_10UnderscoreES10_S10_EEEEENS4_13SM90_TMA_LOADENS4_14ComposedLayoutINS4_7SwizzleILi2ELi4ELi3EEENS4_18smem_ptr_flag_bitsILi16EEENSU_INS5_IJNSA_ILi8EEESH_EEENS5_IJSH_SB_EEEEEEEvNS4_8identityES13_S1D_vS1E_EENS_8epilogue10collective6detail29Sm90TmaWarpSpecializedAdapterINS1H_15DefaultEpilogueISJ_SK_SK_NS1G_6thread17LinearCombinationISJ_Li1EffLNS1L_9ScaleType4KindE0ELNS_15FloatRoundStyleE2ESJ_EENS1_15EpilogueDefaultEEEEEvvEEEEvNT_6ParamsE --------------------------
	.section	.nv.info._ZN7cutlass13device_kernelINS_4gemm6kernel13GemmUniversalIN4cute5tupleIJiiiiEEENS1_10collective13CollectiveMmaINS1_34MainloopSm90TmaGmmaWarpSpecializedILi11ENS5_IJNS4_1CILi1EEESB_SB_EEENS1_35KernelTmaWarpSpecializedCooperativeEEENS5_IJNSA_ILi192EEENSA_ILi112EEENSA_ILi32EEEEEENS_6half_tENS5_IJlSB_lEEESJ_SK_NS4_8TiledMMAINS4_8MMA_AtomIJNS4_4SM904GMMA25MMA_64x16x16_F32F16F16_SSILNSO_5MajorE0ELSQ_0ELNSO_7ScaleInE1ELSR_1EEEEEENS4_6LayoutINS5_IJNSA_ILi2EEESB_SB_EEENS5_IJSB_NSA_ILi0EEESX_EEEEENS5_IJNS4_10UnderscoreES10_S10_EEEEENS4_13SM90_TMA_LOADENS4_14ComposedLayoutINS4_7SwizzleILi2ELi4ELi3EEENS4_18smem_ptr_flag_bitsILi16EEENSU_INS5_IJNSA_ILi8EEESH_EEENS5_IJSH_SB_EEEEEEEvNS4_8identityES13_S1D_vS1E_EENS_8epilogue10collective6detail29Sm90TmaWarpSpecializedAdapterINS1H_15DefaultEpilogueISJ_SK_SK_NS1G_6thread17LinearCombinationISJ_Li1EffLNS1L_9ScaleType4KindE0ELNS_15FloatRoundStyleE2ESJ_EENS1_15EpilogueDefaultEEEEEvvEEEEvNT_6ParamsE,"",@"SHT_CUDA_INFO"
	.sectionflags	@""
	.align	4


	//----- nvinfo : EIATTR_CUDA_API_VERSION
	.align		4
        /*0000*/ 	.byte	0x04, 0x37
        /*0002*/ 	.short	(.L_21 - .L_20)
.L_20:
        /*0004*/ 	.word	0x00000082


	//----- nvinfo : EIATTR_KPARAM_INFO
	.align		4
.L_21:
        /*0008*/ 	.byte	0x04, 0x17
        /*000a*/ 	.short	(.L_23 - .L_22)
.L_22:
        /*000c*/ 	.word	0x00000000
        /*0010*/ 	.short	0x0000
        /*0012*/ 	.short	0x0070
        /*0014*/ 	.byte	0x00, 0xf0, 0x01, 0x10


	//----- nvinfo : EIATTR_SPARSE_MMA_MASK
	.align		4
.L_23:
        /*0018*/ 	.byte	0x03, 0x50
        /*001a*/ 	.short	0x0000


	//----- nvinfo : EIATTR_MAXREG_COUNT
	.align		4
        /*001c*/ 	.byte	0x03, 0x1b
        /*001e*/ 	.short	0x00a8


	//----- nvinfo : EIATTR_NUM_BARRIERS
	.align		4
        /*0020*/ 	.byte	0x02, 0x4c
        /*0022*/ 	.byte	0x01
	.zero		1


	//----- nvinfo : EIATTR_EXTERNS
	.align		4
        /*0024*/ 	.byte	0x04, 0x0f
        /*0026*/ 	.short	(.L_25 - .L_24)


	//   ....[0]....
	.align		4
.L_24:
        /*0028*/ 	.word	index@(__assertfail)


	//----- nvinfo : EIATTR_MERCURY_ISA_VERSION
	.align		4
.L_25:
        /*002c*/ 	.byte	0x03, 0x5f
        /*002e*/ 	.short	0x0101


	//----- nvinfo : EIATTR_INT_WARP_WIDE_INSTR_OFFSETS
	.align		4
        /*0030*/ 	.byte	0x04, 0x31
        /*0032*/ 	.short	(.L_27 - .L_26)


	//   ....[0]....
.L_26:
        /*0034*/ 	.word	0x000004c0


	//   ....[1]....
        /*0038*/ 	.word	0x000004f0


	//   ....[2]....
        /*003c*/ 	.word	0x000005d0


	//----- nvinfo : EIATTR_COOP_GROUP_MASK_REGIDS
	.align		4
.L_27:
        /*0040*/ 	.byte	0x04, 0x29
        /*0042*/ 	.short	(.L_29 - .L_28)


	//   ....[0]....
.L_28:
        /*0044*/ 	.word	0xffffffff


	//   ....[1]....
        /*0048*/ 	.word	0xffffffff


	//   ....[2]....
        /*004c*/ 	.word	0xffffffff


	//   ....[3]....
        /*0050*/ 	.word	0xffffffff


	//   ....[4]....
        /*0054*/ 	.word	0xffffffff


	//----- nvinfo : EIATTR_COOP_GROUP_INSTR_OFFSETS
	.align		4
.L_29:
        /*0058*/ 	.byte	0x04, 0x28
        /*005a*/ 	.short	(.L_31 - .L_30)


	//   ....[0]....
.L_30:
        /*005c*/ 	.word	0x00000060


	//   ....[1]....
        /*0060*/ 	.word	0x00000070


	//   ....[2]....
        /*0064*/ 	.word	0x00000130


	//   ....[3]....
        /*0068*/ 	.word	0x000003d0


	//   ....[4]....
        /*006c*/ 	.word	0x00001080


	//----- nvinfo : EIATTR_REG_RECONFIG
	.align		4
.L_31:
        /*0070*/ 	.byte	0x01, 0x54
	.zero		2


	//----- nvinfo : EIATTR_SYSCALL_OFFSETS
	.align		4
        /*0074*/ 	.byte	0x04, 0x46
        /*0076*/ 	.short	(.L_33 - .L_32)


	//   ....[0]....
.L_32:
        /*0078*/ 	.word	0x00001240


	//----- nvinfo : EIATTR_MBARRIER_INSTR_OFFSETS
	.align		4
.L_33:
        /*007c*/ 	.byte	0x04, 0x39
        /*007e*/ 	.short	(.L_35 - .L_34)


	//   ....[0]....
.L_34:
        /*0080*/ 	.word	0x00000250
        /*0084*/ 	.word	0x000000ff
        /*0088*/ 	.word	0x00000000
        /*008c*/ 	.short	0x0100
        /*008e*/ 	.byte	0x08
	.zero		1


	//   ....[1]....
        /*0090*/ 	.word	0x00000260
        /*0094*/ 	.word	0x000000ff
        /*0098*/ 	.word	0x00000058
        /*009c*/ 	.short	0x0100
        /*009e*/ 	.byte	0x08
	.zero		1


	//   ....[2]....
        /*00a0*/ 	.word	0x00000270
        /*00a4*/ 	.word	0x000000ff
        /*00a8*/ 	.word	0x00000008
        /*00ac*/ 	.short	0x0100
        /*00ae*/ 	.byte	0x08
	.zero		1


	//   ....[3]....
        /*00b0*/ 	.word	0x00000280
        /*00b4*/ 	.word	0x000000ff
        /*00b8*/ 	.word	0x00000060
        /*00bc*/ 	.short	0x0100
        /*00be*/ 	.byte	0x08
	.zero		1


	//   ....[4]....
        /*00c0*/ 	.word	0x00000290
        /*00c4*/ 	.word	0x000000ff
        /*00c8*/ 	.word	0x00000010
        /*00cc*/ 	.short	0x0100
        /*00ce*/ 	.byte	0x08
	.zero		1


	//   ....[5]....
        /*00d0*/ 	.word	0x000002a0
        /*00d4*/ 	.word	0x000000ff
        /*00d8*/ 	.word	0x00000068
        /*00dc*/ 	.short	0x0100
        /*00de*/ 	.byte	0x08
	.zero		1


	//   ....[6]....
        /*00e0*/ 	.word	0x000002b0
        /*00e4*/ 	.word	0x000000ff
        /*00e8*/ 	.word	0x00000018
        /*00ec*/ 	.short	0x0100
        /*00ee*/ 	.byte	0x08
	.zero		1


	//   ....[7]....
        /*00f0*/ 	.word	0x000002c0
        /*00f4*/ 	.word	0x000000ff
        /*00f8*/ 	.word	0x00000070
        /*00fc*/ 	.short	0x0100
        /*00fe*/ 	.byte	0x08
	.zero		1


	//   ....[8]....
        /*0100*/ 	.word	0x000002d0
        /*0104*/ 	.word	0x000000ff
        /*0108*/ 	.word	0x00000020
        /*010c*/ 	.short	0x0100
        /*010e*/ 	.byte	0x08
	.zero		1


	//   ....[9]....
        /*0110*/ 	.word	0x000002e0
        /*0114*/ 	.word	0x000000ff
        /*0118*/ 	.word	0x00000078
        /*011c*/ 	.short	0x0100
        /*011e*/ 	.byte	0x08
	.zero		1


	//   ....[10]....
        /*0120*/ 	.word	0x000002f0
        /*0124*/ 	.word	0x000000ff
        /*0128*/ 	.word	0x00000028
        /*012c*/ 	.short	0x0100
        /*012e*/ 	.byte	0x08
	.zero		1


	//   ....[11]....
        /*0130*/ 	.word	0x00000300
        /*0134*/ 	.word	0x000000ff
        /*0138*/ 	.word	0x00000080
        /*013c*/ 	.short	0x0100
        /*013e*/ 	.byte	0x08
	.zero		1


	//   ....[12]....
        /*0140*/ 	.word	0x00000310
        /*0144*/ 	.word	0x000000ff
        /*0148*/ 	.word	0x00000030
        /*014c*/ 	.short	0x0100
        /*014e*/ 	.byte	0x08
	.zero		1


	//   ....[13]....
        /*0150*/ 	.word	0x00000320
        /*0154*/ 	.word	0x000000ff
        /*0158*/ 	.word	0x00000088
        /*015c*/ 	.short	0x0100
        /*015e*/ 	.byte	0x08
	.zero		1


	//   ....[14]....
        /*0160*/ 	.word	0x00000330
        /*0164*/ 	.word	0x000000ff
        /*0168*/ 	.word	0x00000038
        /*016c*/ 	.short	0x0100
        /*016e*/ 	.byte	0x08
	.zero		1


	//   ....[15]....
        /*0170*/ 	.word	0x00000340
        /*0174*/ 	.word	0x000000ff
        /*0178*/ 	.word	0x00000090
        /*017c*/ 	.short	0x0100
        /*017e*/ 	.byte	0x08
	.zero		1


	//   ....[16]....
        /*0180*/ 	.word	0x00000350
        /*0184*/ 	.word	0x000000ff
        /*0188*/ 	.word	0x00000040
        /*018c*/ 	.short	0x0100
        /*018e*/ 	.byte	0x08
	.zero		1


	//   ....[17]....
        /*0190*/ 	.word	0x00000360
        /*0194*/ 	.word	0x000000ff
        /*0198*/ 	.word	0x00000098
        /*019c*/ 	.short	0x0100
        /*019e*/ 	.byte	0x08
	.zero		1


	//   ....[18]....
        /*01a0*/ 	.word	0x00000370
        /*01a4*/ 	.word	0x000000ff
        /*01a8*/ 	.word	0x00000048
        /*01ac*/ 	.short	0x0100
        /*01ae*/ 	.byte	0x08
	.zero		1


	//   ....[19]....
        /*01b0*/ 	.word	0x00000380
        /*01b4*/ 	.word	0x000000ff
        /*01b8*/ 	.word	0x000000a0
        /*01bc*/ 	.short	0x0100
        /*01be*/ 	.byte	0x08
	.zero		1


	//   ....[20]....
        /*01c0*/ 	.word	0x00000390
        /*01c4*/ 	.word	0x000000ff
        /*01c8*/ 	.word	0x00000050
        /*01cc*/ 	.short	0x0100
        /*01ce*/ 	.byte	0x08
	.zero		1


	//   ....[21]....
        /*01d0*/ 	.word	0x000003a0
        /*01d4*/ 	.word	0x000000ff
        /*01d8*/ 	.word	0x000000a8
        /*01dc*/ 	.short	0x0100
        /*01de*/ 	.byte	0x08
	.zero		1


	//   ....[22]....
        /*01e0*/ 	.word	0x00000640
        /*01e4*/ 	.word	0x000000ff
        /*01e8*/ 	.word	0x000000c0
        /*01ec*/ 	.short	0x0100
        /*01ee*/ 	.byte	0x06
	.zero		1


	//   ....[23]....
        /*01f0*/ 	.word	0x000006a0
        /*01f4*/ 	.word	0x000000ff
        /*01f8*/ 	.word	0x000000c8
        /*01fc*/ 	.short	0x0100
        /*01fe*/ 	.byte	0x06
	.zero		1


	//   ....[24]....
        /*0200*/ 	.word	0x000012c0
        /*0204*/ 	.word	0x00000003
        /*0208*/ 	.word	0x00000000
        /*020c*/ 	.short	0x010a
        /*020e*/ 	.byte	0x3f
	.zero		1


	//   ....[25]....
        /*0210*/ 	.word	0x00001300
        /*0214*/ 	.word	0x00000003
        /*0218*/ 	.word	0x00000000
        /*021c*/ 	.short	0x010a
        /*021e*/ 	.byte	0x3f
	.zero		1


	//   ....[26]....
        /*0220*/ 	.word	0x00001f70
        /*0224*/ 	.word	0x000000ff
        /*0228*/ 	.word	0x00000000
        /*022c*/ 	.short	0x010a
        /*022e*/ 	.byte	0x08
	.zero		1


	//   ....[27]....
        /*0230*/ 	.word	0x00001fb0
        /*0234*/ 	.word	0x000000ff
        /*0238*/ 	.word	0x00000000
        /*023c*/ 	.short	0x010a
        /*023e*/ 	.byte	0x08
	.zero		1


	//   ....[28]....
        /*0240*/ 	.word	0x00002b00
        /*0244*/ 	.word	0x000000ff
        /*0248*/ 	.word	0x00000000
        /*024c*/ 	.short	0x0101
        /*024e*/ 	.byte	0x08
	.zero		1


	//   ....[29]....
        /*0250*/ 	.word	0x00002cb0
        /*0254*/ 	.word	0x00000000
        /*0258*/ 	.word	0x00000000
        /*025c*/ 	.short	0x0101
        /*025e*/ 	.byte	0x3f
	.zero		1


	//   ....[30]....
        /*0260*/ 	.word	0x0000acb0
        /*0264*/ 	.word	0x0000000e
        /*0268*/ 	.word	0x00000058
        /*026c*/ 	.short	0x010a
        /*026e*/ 	.byte	0x3f
	.zero		1


	//   ....[31]....
        /*0270*/ 	.word	0x0000b030
        /*0274*/ 	.word	0x00000006
        /*0278*/ 	.word	0x000000c8
        /*027c*/ 	.short	0x0101
        /*027e*/ 	.byte	0x3f
	.zero		1


	//   ....[32]....
        /*0280*/ 	.word	0x0000b760
        /*0284*/ 	.word	0x00000007
        /*0288*/ 	.word	0x00000000
        /*028c*/ 	.short	0x010a
        /*028e*/ 	.byte	0x3f
	.zero		1


	//   ....[33]....
        /*0290*/ 	.word	0x0000b7e0
        /*0294*/ 	.word	0x00000009
        /*0298*/ 	.word	0x00000000
        /*029c*/ 	.short	0x010a
        /*029e*/ 	.byte	0x3f
	.zero		1


	//   ....[34]....
        /*02a0*/ 	.word	0x0000b870
        /*02a4*/ 	.word	0x00000006
        /*02a8*/ 	.word	0x00000000
        /*02ac*/ 	.short	0x010a
        /*02ae*/ 	.byte	0x3f
	.zero		1


	//   ....[35]....
        /*02b0*/ 	.word	0x0000b900
        /*02b4*/ 	.word	0x00000009
        /*02b8*/ 	.word	0x00000000
        /*02bc*/ 	.short	0x010a
        /*02be*/ 	.byte	0x3f
	.zero		1


	//   ....[36]....
        /*02c0*/ 	.word	0x0000b990
        /*02c4*/ 	.word	0x00000006
        /*02c8*/ 	.word	0x00000000
        /*02cc*/ 	.short	0x010a
        /*02ce*/ 	.byte	0x3f
	.zero		1


	//   ....[37]....
        /*02d0*/ 	.word	0x0000ba20
        /*02d4*/ 	.word	0x00000009
        /*02d8*/ 	.word	0x00000000
        /*02dc*/ 	.short	0x010a
        /*02de*/ 	.byte	0x3f
	.zero		1


	//   ....[38]....
        /*02e0*/ 	.word	0x0000bab0
        /*02e4*/ 	.word	0x00000006
        /*02e8*/ 	.word	0x00000000
        /*02ec*/ 	.short	0x010a
        /*02ee*/ 	.byte	0x3f
	.zero		1


	//   ....[39]....
        /*02f0*/ 	.word	0x0000bb40
        /*02f4*/ 	.word	0x00000009
        /*02f8*/ 	.word	0x00000000
        /*02fc*/ 	.short	0x010a
        /*02fe*/ 	.byte	0x3f
	.zero		1


	//   ....[40]....
        /*0300*/ 	.word	0x0000bbd0
        /*0304*/ 	.word	0x00000006
        /*0308*/ 	.word	0x00000000
        /*030c*/ 	.short	0x010a
        /*030e*/ 	.byte	0x3f
	.zero		1


	//   ....[41]....
        /*0310*/ 	.word	0x0000bc60
        /*0314*/ 	.word	0x00000009
        /*0318*/ 	.word	0x00000000
        /*031c*/ 	.short	0x010a
        /*031e*/ 	.byte	0x3f
	.zero		1


	//   ....[42]....
        /*0320*/ 	.word	0x0000bcf0
        /*0324*/ 	.word	0x00000003
        /*0328*/ 	.word	0x00000000
        /*032c*/ 	.short	0x010a
        /*032e*/ 	.byte	0x3f
	.zero		1


	//   ....[43]....
        /*0330*/ 	.word	0x0000bd50
        /*0334*/ 	.word	0x00000003
        /*0338*/ 	.word	0x00000000
        /*033c*/ 	.short	0x010a
        /*033e*/ 	.byte	0x3f
	.zero		1


	//   ....[44]....
        /*0340*/ 	.word	0x0000bdb0
        /*0344*/ 	.word	0x00000005
        /*0348*/ 	.word	0x00000000
        /*034c*/ 	.short	0x010a
        /*034e*/ 	.byte	0x3f
	.zero		1


	//   ....[45]....
        /*0350*/ 	.word	0x0000be80
        /*0354*/ 	.word	0x0000000e
        /*0358*/ 	.word	0x00000058
        /*035c*/ 	.short	0x010a
        /*035e*/ 	.byte	0x3f
	.zero		1


	//   ....[46]....
        /*0360*/ 	.word	0x0000bf50
        /*0364*/ 	.word	0x00000007
        /*0368*/ 	.word	0x00000000
        /*036c*/ 	.short	0x010a
        /*036e*/ 	.byte	0x3f
	.zero		1


	//   ....[47]....
        /*0370*/ 	.word	0x0000bfa0
        /*0374*/ 	.word	0x00000009
        /*0378*/ 	.word	0x00000000
        /*037c*/ 	.short	0x010a
        /*037e*/ 	.byte	0x3f
	.zero		1


	//   ....[48]....
        /*0380*/ 	.word	0x0000bff0
        /*0384*/ 	.word	0x00000006
        /*0388*/ 	.word	0x00000000
        /*038c*/ 	.short	0x010a
        /*038e*/ 	.byte	0x3f
	.zero		1


	//   ....[49]....
        /*0390*/ 	.word	0x0000c040
        /*0394*/ 	.word	0x00000009
        /*0398*/ 	.word	0x00000000
        /*039c*/ 	.short	0x010a
        /*039e*/ 	.byte	0x3f
	.zero		1


	//   ....[50]....
        /*03a0*/ 	.word	0x0000c090
        /*03a4*/ 	.word	0x00000006
        /*03a8*/ 	.word	0x00000000
        /*03ac*/ 	.short	0x010a
        /*03ae*/ 	.byte	0x3f
	.zero		1


	//   ....[51]....
        /*03b0*/ 	.word	0x0000c0e0
        /*03b4*/ 	.word	0x00000009
        /*03b8*/ 	.word	0x00000000
        /*03bc*/ 	.short	0x010a
        /*03be*/ 	.byte	0x3f
	.zero		1


	//   ....[52]....
        /*03c0*/ 	.word	0x0000c130
        /*03c4*/ 	.word	0x00000006
        /*03c8*/ 	.word	0x00000000
        /*03cc*/ 	.short	0x010a
        /*03ce*/ 	.byte	0x3f
	.zero		1


	//   ....[53]....
        /*03d0*/ 	.word	0x0000c180
        /*03d4*/ 	.word	0x00000009
        /*03d8*/ 	.word	0x00000000
        /*03dc*/ 	.short	0x010a
        /*03de*/ 	.byte	0x3f
	.zero		1


	//   ....[54]....
        /*03e0*/ 	.word	0x0000c1d0
        /*03e4*/ 	.word	0x00000006
        /*03e8*/ 	.word	0x00000000
        /*03ec*/ 	.short	0x010a
        /*03ee*/ 	.byte	0x3f
	.zero		1


	//   ....[55]....
        /*03f0*/ 	.word	0x0000c220
        /*03f4*/ 	.word	0x00000009
        /*03f8*/ 	.word	0x00000000
        /*03fc*/ 	.short	0x010a
        /*03fe*/ 	.byte	0x3f
	.zero		1


	//----- nvinfo : EIATTR_NUM_MBARRIERS
	.align		4
.L_35:
        /*0400*/ 	.byte	0x03, 0x38
        /*0402*/ 	.short	0x0018


	//----- nvinfo : EIATTR_EXIT_INSTR_OFFSETS
	.align		4
        /*0404*/ 	.byte	0x04, 0x1c
        /*0406*/ 	.short	(.L_37 - .L_36)


	//   ....[0]....
.L_36:
        /*0408*/ 	.word	0x000006f0


	//   ....[1]....
        /*040c*/ 	.word	0x00000fb0


	//   ....[2]....
        /*0410*/ 	.word	0x0000a320


	//   ....[3]....
        /*0414*/ 	.word	0x0000a950


	//   ....[4]....
        /*0418*/ 	.word	0x0000bd40


	//----- nvinfo : EIATTR_MAX_THREADS
	.align		4
.L_37:
        /*041c*/ 	.byte	0x04, 0x05
        /*041e*/ 	.short	(.L_39 - .L_38)
.L_38:
        /*0420*/ 	.word	0x00000180
        /*0424*/ 	.word	0x00000001
        /*0428*/ 	.word	0x00000001


	//----- nvinfo : EIATTR_CRS_STACK_SIZE
	.align		4
.L_39:
        /*042c*/ 	.byte	0x04, 0x1e
        /*042e*/ 	.short	(.L_41 - .L_40)
.L_40:
        /*0430*/ 	.word	0x00000000


	//----- nvinfo : EIATTR_CBANK_PARAM_SIZE
	.align		4
.L_41:
        /*0434*/ 	.byte	0x03, 0x19
        /*0436*/ 	.short	0x0470


	//----- nvinfo : EIATTR_PARAM_CBANK
	.align		4
        /*0438*/ 	.byte	0x04, 0x0a
        /*043a*/ 	.short	(.L_43 - .L_42)
	.align		4
.L_42:
        /*043c*/ 	.word	index@(.nv.constant0._ZN7cutlass13device_kernelINS_4gemm6kernel13GemmUniversalIN4cute5tupleIJiiiiEEENS1_10collective13CollectiveMmaINS1_34MainloopSm90TmaGmmaWarpSpecializedILi11ENS5_IJNS4_1CILi1EEESB_SB_EEENS1_35KernelTmaWarpSpecializedCooperativeEEENS5_IJNSA_ILi192EEENSA_ILi112EEENSA_ILi32EEEEEENS_6half_tENS5_IJlSB_lEEESJ_SK_NS4_8TiledMMAINS4_8MMA_AtomIJNS4_4SM904GMMA25MMA_64x16x16_F32F16F16_SSILNSO_5MajorE0ELSQ_0ELNSO_7ScaleInE1ELSR_1EEEEEENS4_6LayoutINS5_IJNSA_ILi2EEESB_SB_EEENS5_IJSB_NSA_ILi0EEESX_EEEEENS5_IJNS4_10UnderscoreES10_S10_EEEEENS4_13SM90_TMA_LOADENS4_14ComposedLayoutINS4_7SwizzleILi2ELi4ELi3EEENS4_18smem_ptr_flag_bitsILi16EEENSU_INS5_IJNSA_ILi8EEESH_EEENS5_IJSH_SB_EEEEEEEvNS4_8identityES13_S1D_vS1E_EENS_8epilogue10collective6detail29Sm90TmaWarpSpecializedAdapterINS1H_15DefaultEpilogueISJ_SK_SK_NS1G_6thread17LinearCombinationISJ_Li1EffLNS1L_9ScaleType4KindE0ELNS_15FloatRoundStyleE2ESJ_EENS1_15EpilogueDefaultEEEEEvvEEEEvNT_6ParamsE)
        /*0440*/ 	.short	0x0210
        /*0442*/ 	.short	0x0470


	//----- nvinfo : EIATTR_SW_WAR
	.align		4
.L_43:
        /*0444*/ 	.byte	0x04, 0x36
        /*0446*/ 	.short	(.L_45 - .L_44)
.L_44:
        /*0448*/ 	.word	0x00000008
.L_45:


//--------------------- .nv.callgraph             --------------------------
	.section	.nv.callgraph,"",@"SHT_CUDA_CALLGRAPH"
	.align	4
	.sectionentsize	8
	.align		4
        /*0000*/ 	.word	0x00000000
	.align		4
        /*0004*/ 	.word	0xffffffff
	.align		4
        /*0008*/ 	.word	index@(_ZN7cutlass13device_kernelINS_4gemm6kernel13GemmUniversalIN4cute5tupleIJiiiiEEENS1_10collective13CollectiveMmaINS1_34MainloopSm90TmaGmmaWarpSpecializedILi11ENS5_IJNS4_1CILi1EEESB_SB_EEENS1_35KernelTmaWarpSpecializedCooperativeEEENS5_IJNSA_ILi192EEENSA_ILi112EEENSA_ILi32EEEEEENS_6half_tENS5_IJlSB_lEEESJ_SK_NS4_8TiledMMAINS4_8MMA_AtomIJNS4_4SM904GMMA25MMA_64x16x16_F32F16F16_SSILNSO_5MajorE0ELSQ_0ELNSO_7ScaleInE1ELSR_1EEEEEENS4_6LayoutINS5_IJNSA_ILi2EEESB_SB_EEENS5_IJSB_NSA_ILi0EEESX_EEEEENS5_IJNS4_10UnderscoreES10_S10_EEEEENS4_13SM90_TMA_LOADENS4_14ComposedLayoutINS4_7SwizzleILi2ELi4ELi3EEENS4_18smem_ptr_flag_bitsILi16EEENSU_INS5_IJNSA_ILi8EEESH_EEENS5_IJSH_SB_EEEEEEEvNS4_8identityES13_S1D_vS1E_EENS_8epilogue10collective6detail29Sm90TmaWarpSpecializedAdapterINS1H_15DefaultEpilogueISJ_SK_SK_NS1G_6thread17LinearCombinationISJ_Li1EffLNS1L_9ScaleType4KindE0ELNS_15FloatRoundStyleE2ESJ_EENS1_15EpilogueDefaultEEEEEvvEEEEvNT_6ParamsE)
	.align		4
        /*000c*/ 	.word	index@(__assertfail)
	.align		4
        /*0010*/ 	.word	0x00000000
	.align		4
        /*0014*/ 	.word	0xfffffffe
	.align		4
        /*0018*/ 	.word	0x00000000
	.align		4
        /*001c*/ 	.word	0xfffffffd
	.align		4
        /*0020*/ 	.word	0x00000000
	.align		4
        /*0024*/ 	.word	0xfffffffc


//--------------------- .nv.constant4             --------------------------
	.section	.nv.constant4,"a",@progbits
	.align	8
	.align		8
.nv.constant4:
        /*0000*/ 	.dword	__assertfail
	.align		8
        /*0008*/ 	.dword	__unnamed_1
	.align		8
        /*0010*/ 	.dword	_ZN39_INTERNAL_6f362129_4_k_cu_e1206d83_28134cuda3std3__45__cpo5beginE
	.align		8
        /*0018*/ 	.dword	_ZN39_INTERNAL_6f362129_4_k_cu_e1206d83_28134cuda3std3__45__cpo3endE
	.align		8
        /*0020*/ 	.dword	_ZN39_INTERNAL_6f362129_4_k_cu_e1206d83_28134cuda3std3__45__cpo6cbeginE
	.align		8
        /*0028*/ 	.dword	_ZN39_INTERNAL_6f362129_4_k_cu_e1206d83_28134cuda3std3__45__cpo4cendE
	.align		8
        /*0030*/ 	.dword	_ZN39_INTERNAL_6f362129_4_k_cu_e1206d83_28134cuda3std3__441_GLOBAL__N__6f362129_4_k_cu_e1206d83_28136ignoreE
	.align		8
        /*0038*/ 	.dword	_ZN39_INTERNAL_6f362129_4_k_cu_e1206d83_28134cuda3std3__419piecewise_constructE
	.align		8
        /*0040*/ 	.dword	_ZN39_INTERNAL_6f362129_4_k_cu_e1206d83_28134cuda3std3__48in_placeE
	.align		8
        /*0048*/ 	.dword	_ZN39_INTERNAL_6f362129_4_k_cu_e1206d83_28134cuda3std6ranges3__45__cpo4swapE
	.align		8
        /*0050*/ 	.dword	_ZN39_INTERNAL_6f362129_4_k_cu_e1206d83_28134cuda3std6ranges3__45__cpo9iter_moveE
	.align		8
        /*0058*/ 	.dword	_ZN39_INTERNAL_6f362129_4_k_cu_e1206d83_28134cute7productE
	.align		8
        /*0060*/ 	.dword	_ZN39_INTERNAL_6f362129_4_k_cu_e1206d83_28134cute1_E
	.align		8
        /*0068*/ 	.dword	$str$22
	.align		8
        /*0070*/ 	.dword	$str$23


//--------------------- .text._ZN7cutlass13device_kernelINS_4gemm6kernel13GemmUniversalIN4cute5tupleIJiiiiEEENS1_10collective13CollectiveMmaINS1_34MainloopSm90TmaGmmaWarpSpecializedILi11ENS5_IJNS4_1CILi1EEESB_SB_EEENS1_35KernelTmaWarpSpecializedCooperativeEEENS5_IJNSA_ILi192EEENSA_ILi112EEENSA_ILi32EEEEEENS_6half_tENS5_IJlSB_lEEESJ_SK_NS4_8TiledMMAINS4_8MMA_AtomIJNS4_4SM904GMMA25MMA_64x16x16_F32F16F16_SSILNSO_5MajorE0ELSQ_0ELNSO_7ScaleInE1ELSR_1EEEEEENS4_6LayoutINS5_IJNSA_ILi2EEESB_SB_EEENS5_IJSB_NSA_ILi0EEESX_EEEEENS5_IJNS4_10UnderscoreES10_S10_EEEEENS4_13SM90_TMA_LOADENS4_14ComposedLayoutINS4_7SwizzleILi2ELi4ELi3EEENS4_18smem_ptr_flag_bitsILi16EEENSU_INS5_IJNSA_ILi8EEESH_EEENS5_IJSH_SB_EEEEEEEvNS4_8identityES13_S1D_vS1E_EENS_8epilogue10collective6detail29Sm90TmaWarpSpecializedAdapterINS1H_15DefaultEpilogueISJ_SK_SK_NS1G_6thread17LinearCombinationISJ_Li1EffLNS1L_9ScaleType4KindE0ELNS_15FloatRoundStyleE2ESJ_EENS1_15EpilogueDefaultEEEEEvvEEEEvNT_6ParamsE --------------------------
	.section	.text._ZN7cutlass13device_kernelINS_4gemm6kernel13GemmUniversalIN4cute5tupleIJiiiiEEENS1_10collective13CollectiveMmaINS1_34MainloopSm90TmaGmmaWarpSpecializedILi11ENS5_IJNS4_1CILi1EEESB_SB_EEENS1_35KernelTmaWarpSpecializedCooperativeEEENS5_IJNSA_ILi192EEENSA_ILi112EEENSA_ILi32EEEEEENS_6half_tENS5_IJlSB_lEEESJ_SK_NS4_8TiledMMAINS4_8MMA_AtomIJNS4_4SM904GMMA25MMA_64x16x16_F32F16F16_SSILNSO_5MajorE0ELSQ_0ELNSO_7ScaleInE1ELSR_1EEEEEENS4_6LayoutINS5_IJNSA_ILi2EEESB_SB_EEENS5_IJSB_NSA_ILi0EEESX_EEEEENS5_IJNS4_10UnderscoreES10_S10_EEEEENS4_13SM90_TMA_LOADENS4_14ComposedLayoutINS4_7SwizzleILi2ELi4ELi3EEENS4_18smem_ptr_flag_bitsILi16EEENSU_INS5_IJNSA_ILi8EEESH_EEENS5_IJSH_SB_EEEEEEEvNS4_8identityES13_S1D_vS1E_EENS_8epilogue10collective6detail29Sm90TmaWarpSpecializedAdapterINS1H_15DefaultEpilogueISJ_SK_SK_NS1G_6thread17LinearCombinationISJ_Li1EffLNS1L_9ScaleType4KindE0ELNS_15FloatRoundStyleE2ESJ_EENS1_15EpilogueDefaultEEEEEvvEEEEvNT_6ParamsE,"ax",@progbits
	.align	128
.text._ZN7cutlass13device_kernelINS_4gemm6kernel13GemmUniversalIN4cute5tupleIJiiiiEEENS1_10collective13CollectiveMmaINS1_34MainloopSm90TmaGmmaWarpSpecializedILi11ENS5_IJNS4_1CILi1EEESB_SB_EEENS1_35KernelTmaWarpSpecializedCooperativeEEENS5_IJNSA_ILi192EEENSA_ILi112EEENSA_ILi32EEEEEENS_6half_tENS5_IJlSB_lEEESJ_SK_NS4_8TiledMMAINS4_8MMA_AtomIJNS4_4SM904GMMA25MMA_64x16x16_F32F16F16_SSILNSO_5MajorE0ELSQ_0ELNSO_7ScaleInE1ELSR_1EEEEEENS4_6LayoutINS5_IJNSA_ILi2EEESB_SB_EEENS5_IJSB_NSA_ILi0EEESX_EEEEENS5_IJNS4_10UnderscoreES10_S10_EEEEENS4_13SM90_TMA_LOADENS4_14ComposedLayoutINS4_7SwizzleILi2ELi4ELi3EEENS4_18smem_ptr_flag_bitsILi16EEENSU_INS5_IJNSA_ILi8EEESH_EEENS5_IJSH_SB_EEEEEEEvNS4_8identityES13_S1D_vS1E_EENS_8epilogue10collective6detail29Sm90TmaWarpSpecializedAdapterINS1H_15DefaultEpilogueISJ_SK_SK_NS1G_6thread17LinearCombinationISJ_Li1EffLNS1L_9ScaleType4KindE0ELNS_15FloatRoundStyleE2ESJ_EENS1_15EpilogueDefaultEEEEEvvEEEEvNT_6ParamsE:
        .type           _ZN7cutlass13device_kernelINS_4gemm6kernel13GemmUniversalIN4cute5tupleIJiiiiEEENS1_10collective13CollectiveMmaINS1_34MainloopSm90TmaGmmaWarpSpecializedILi11ENS5_IJNS4_1CILi1EEESB_SB_EEENS1_35KernelTmaWarpSpecializedCooperativeEEENS5_IJNSA_ILi192EEENSA_ILi112EEENSA_ILi32EEEEEENS_6half_tENS5_IJlSB_lEEESJ_SK_NS4_8TiledMMAINS4_8MMA_AtomIJNS4_4SM904GMMA25MMA_64x16x16_F32F16F16_SSILNSO_5MajorE0ELSQ_0ELNSO_7ScaleInE1ELSR_1EEEEEENS4_6LayoutINS5_IJNSA_ILi2EEESB_SB_EEENS5_IJSB_NSA_ILi0EEESX_EEEEENS5_IJNS4_10UnderscoreES10_S10_EEEEENS4_13SM90_TMA_LOADENS4_14ComposedLayoutINS4_7SwizzleILi2ELi4ELi3EEENS4_18smem_ptr_flag_bitsILi16EEENSU_INS5_IJNSA_ILi8EEESH_EEENS5_IJSH_SB_EEEEEEEvNS4_8identityES13_S1D_vS1E_EENS_8epilogue10collective6detail29Sm90TmaWarpSpecializedAdapterINS1H_15DefaultEpilogueISJ_SK_SK_NS1G_6thread17LinearCombinationISJ_Li1EffLNS1L_9ScaleType4KindE0ELNS_15FloatRoundStyleE2ESJ_EENS1_15EpilogueDefaultEEEEEvvEEEEvNT_6ParamsE,@function
        .size           _ZN7cutlass13device_kernelINS_4gemm6kernel13GemmUniversalIN4cute5tupleIJiiiiEEENS1_10collective13CollectiveMmaINS1_34MainloopSm90TmaGmmaWarpSpecializedILi11ENS5_IJNS4_1CILi1EEESB_SB_EEENS1_35KernelTmaWarpSpecializedCooperativeEEENS5_IJNSA_ILi192EEENSA_ILi112EEENSA_ILi32EEEEEENS_6half_tENS5_IJlSB_lEEESJ_SK_NS4_8TiledMMAINS4_8MMA_AtomIJNS4_4SM904GMMA25MMA_64x16x16_F32F16F16_SSILNSO_5MajorE0ELSQ_0ELNSO_7ScaleInE1ELSR_1EEEEEENS4_6LayoutINS5_IJNSA_ILi2EEESB_SB_EEENS5_IJSB_NSA_ILi0EEESX_EEEEENS5_IJNS4_10UnderscoreES10_S10_EEEEENS4_13SM90_TMA_LOADENS4_14ComposedLayoutINS4_7SwizzleILi2ELi4ELi3EEENS4_18smem_ptr_flag_bitsILi16EEENSU_INS5_IJNSA_ILi8EEESH_EEENS5_IJSH_SB_EEEEEEEvNS4_8identityES13_S1D_vS1E_EENS_8epilogue10collective6detail29Sm90TmaWarpSpecializedAdapterINS1H_15DefaultEpilogueISJ_SK_SK_NS1G_6thread17LinearCombinationISJ_Li1EffLNS1L_9ScaleType4KindE0ELNS_15FloatRoundStyleE2ESJ_EENS1_15EpilogueDefaultEEEEEvvEEEEvNT_6ParamsE,(.L_x_303 - _ZN7cutlass13device_kernelINS_4gemm6kernel13GemmUniversalIN4cute5tupleIJiiiiEEENS1_10collective13CollectiveMmaINS1_34MainloopSm90TmaGmmaWarpSpecializedILi11ENS5_IJNS4_1CILi1EEESB_SB_EEENS1_35KernelTmaWarpSpecializedCooperativeEEENS5_IJNSA_ILi192EEENSA_ILi112EEENSA_ILi32EEEEEENS_6half_tENS5_IJlSB_lEEESJ_SK_NS4_8TiledMMAINS4_8MMA_AtomIJNS4_4SM904GMMA25MMA_64x16x16_F32F16F16_SSILNSO_5MajorE0ELSQ_0ELNSO_7ScaleInE1ELSR_1EEEEEENS4_6LayoutINS5_IJNSA_ILi2EEESB_SB_EEENS5_IJSB_NSA_ILi0EEESX_EEEEENS5_IJNS4_10UnderscoreES10_S10_EEEEENS4_13SM90_TMA_LOADENS4_14ComposedLayoutINS4_7SwizzleILi2ELi4ELi3EEENS4_18smem_ptr_flag_bitsILi16EEENSU_INS5_IJNSA_ILi8EEESH_EEENS5_IJSH_SB_EEEEEEEvNS4_8identityES13_S1D_vS1E_EENS_8epilogue10collective6detail29Sm90TmaWarpSpecializedAdapterINS1H_15DefaultEpilogueISJ_SK_SK_NS1G_6thread17LinearCombinationISJ_Li1EffLNS1L_9ScaleType4KindE0ELNS_15FloatRoundStyleE2ESJ_EENS1_15EpilogueDefaultEEEEEvvEEEEvNT_6ParamsE)
        .other          _ZN7cutlass13device_kernelINS_4gemm6kernel13GemmUniversalIN4cute5tupleIJiiiiEEENS1_10collective13CollectiveMmaINS1_34MainloopSm90TmaGmmaWarpSpecializedILi11ENS5_IJNS4_1CILi1EEESB_SB_EEENS1_35KernelTmaWarpSpecializedCooperativeEEENS5_IJNSA_ILi192EEENSA_ILi112EEENSA_ILi32EEEEEENS_6half_tENS5_IJlSB_lEEESJ_SK_NS4_8TiledMMAINS4_8MMA_AtomIJNS4_4SM904GMMA25MMA_64x16x16_F32F16F16_SSILNSO_5MajorE0ELSQ_0ELNSO_7ScaleInE1ELSR_1EEEEEENS4_6LayoutINS5_IJNSA_ILi2EEESB_SB_EEENS5_IJSB_NSA_ILi0EEESX_EEEEENS5_IJNS4_10UnderscoreES10_S10_EEEEENS4_13SM90_TMA_LOADENS4_14ComposedLayoutINS4_7SwizzleILi2ELi4ELi3EEENS4_18smem_ptr_flag_bitsILi16EEENSU_INS5_IJNSA_ILi8EEESH_EEENS5_IJSH_SB_EEEEEEEvNS4_8identityES13_S1D_vS1E_EENS_8epilogue10collective6detail29Sm90TmaWarpSpecializedAdapterINS1H_15DefaultEpilogueISJ_SK_SK_NS1G_6thread17LinearCombinationISJ_Li1EffLNS1L_9ScaleType4KindE0ELNS_15FloatRoundStyleE2ESJ_EENS1_15EpilogueDefaultEEEEEvvEEEEvNT_6ParamsE,@"STO_CUDA_ENTRY STV_DEFAULT"
_ZN7cutlass13device_kernelINS_4gemm6kernel13GemmUniversalIN4cute5tupleIJiiiiEEENS1_10collective13CollectiveMmaINS1_34MainloopSm90TmaGmmaWarpSpecializedILi11ENS5_IJNS4_1CILi1EEESB_SB_EEENS1_35KernelTmaWarpSpecializedCooperativeEEENS5_IJNSA_ILi192EEENSA_ILi112EEENSA_ILi32EEEEEENS_6half_tENS5_IJlSB_lEEESJ_SK_NS4_8TiledMMAINS4_8MMA_AtomIJNS4_4SM904GMMA25MMA_64x16x16_F32F16F16_SSILNSO_5MajorE0ELSQ_0ELNSO_7ScaleInE1ELSR_1EEEEEENS4_6LayoutINS5_IJNSA_ILi2EEESB_SB_EEENS5_IJSB_NSA_ILi0EEESX_EEEEENS5_IJNS4_10UnderscoreES10_S10_EEEEENS4_13SM90_TMA_LOADENS4_14ComposedLayoutINS4_7SwizzleILi2ELi4ELi3EEENS4_18smem_ptr_flag_bitsILi16EEENSU_INS5_IJNSA_ILi8EEESH_EEENS5_IJSH_SB_EEEEEEEvNS4_8identityES13_S1D_vS1E_EENS_8epilogue10collective6detail29Sm90TmaWarpSpecializedAdapterINS1H_15DefaultEpilogueISJ_SK_SK_NS1G_6thread17LinearCombinationISJ_Li1EffLNS1L_9ScaleType4KindE0ELNS_15FloatRoundStyleE2ESJ_EENS1_15EpilogueDefaultEEEEEvvEEEEvNT_6ParamsE:
[----:B------:R-:W0:Y:S01]  /*0000*/  LDC R1, c[0x0][0x28] ;  /* 0x00000a00ff017b82 */ /* 0x000e220000000800 */
[----:B------:R-:W1:Y:S01]  /*0010*/  S2R R18, SR_TID.X ;  /* 0x0000000000127919 */ /* 0x000e620000002100 */
[----:B------:R-:W-:Y:S01]  /*0020*/  ELECT P0, URZ, PT ;  /* 0x00000000003f782f */ /* 0x000fe20003800000 */
[----:B------:R-:W-:Y:S01]  /*0030*/  BSSY B0, `(.L_x_0) ;  /* 0x000000f000007945 */ /* 0x000fe20003800000 */
[--C-:B-1----:R-:W-:Y:S02]  /*0040*/  SHF.R.U32.HI R0, RZ, 0x5, R18.reuse ;  /* 0x00000005ff007819 */ /* 0x102fe40000011612 */
[----:B------:R-:W-:-:S03]  /*0050*/  SHF.R.U32.HI R22, RZ, 0x7, R18 ;  /* 0x00000007ff167819 */ /* 0x000fc60000011612 */
[----:B------:R-:W1:Y:S04]  /*0060*/  SHFL.IDX PT, R5, R0, RZ, 0x1f ;  /* 0x00001fff00057589 */ /* 0x000e6800000e0000 */
[----:B------:R2:W3:Y:S01]  /*0070*/  SHFL.IDX PT, R8, R22, RZ, 0x1f ;  /* 0x00001fff16087589 */ /* 0x0004e200000e0000 */
[----:B-1----:R-:W-:-:S13]  /*0080*/  ISETP.NE.OR P0, PT, R5, RZ, !P0 ;  /* 0x000000ff0500720c */ /* 0x002fda0004705670 */
[----:B0-23--:R-:W-:Y:S05]  /*0090*/  @P0 BRA `(.L_x_1) ;  /* 0x0000000000200947 */ /* 0x00dfea0003800000 */
[----:B------:R-:W-:Y:S02]  /*00a0*/  ULDC.64 UR4, c[0x0][0x198] ;  /* 0x0000660000047ab9 */ /* 0x000fe40000000a00 */
[----:B------:R-:W-:Y:S02]  /*00b0*/  UIADD3 UR6, UP0, UR4, 0xf0, URZ ;  /* 0x000000f004067890 */ /* 0x000fe4000ff1e03f */
[----:B------:R-:W-:Y:S02]  /*00c0*/  UIADD3 UR4, UP1, UR4, 0x1f0, URZ ;  /* 0x000001f004047890 */ /* 0x000fe4000ff3e03f */
[----:B------:R-:W-:Y:S02]  /*00d0*/  UIADD3.X UR7, URZ, UR5, URZ, UP0, !UPT ;  /* 0x000000053f077290 */ /* 0x000fe400087fe43f */
[----:B------:R-:W-:-:S07]  /*00e0*/  UIADD3.X UR5, URZ, UR5, URZ, UP1, !UPT ;  /* 0x000000053f057290 */ /* 0x000fce0008ffe43f */
[----:B------:R0:W-:Y:S02]  /*00f0*/  UTMACCTL.PF [UR6] ;  /* 0x00000000060079b9 */ /* 0x0001e40008040000 */
[----:B------:R0:W-:Y:S02]  /*0100*/  UTMACCTL.PF [UR4] ;  /* 0x00000000040079b9 */ /* 0x0001e40008040000 */
[----:B0-----:R-:W-:Y:S01]  /*0110*/  NOP ;  /* 0x0000000000007918 */ /* 0x001fe20000000000 */
.L_x_1:
[----:B------:R-:W-:Y:S05]  /*0120*/  BSYNC B0 ;  /* 0x0000000000007941 */ /* 0x000fea0003800000 */
.L_x_0:
[----:B------:R-:W0:Y:S02]  /*0130*/  SHFL.IDX PT, R2, R0, RZ, 0x1f ;  /* 0x00001fff00027589 */ /* 0x000e2400000e0000 */
[----:B0-----:R-:W-:-:S13]  /*0140*/  ISETP.NE.AND P0, PT, R2, RZ, PT ;  /* 0x000000ff0200720c */ /* 0x001fda0003f05270 */
[----:B------:R-:W-:Y:S05]  /*0150*/  @P0 BRA `(.L_x_2) ;  /* 0x00000000009c0947 */ /* 0x000fea0003800000 */
[----:B------:R-:W-:Y:S01]  /*0160*/  ELECT P0, URZ, PT ;  /* 0x00000000003f782f */ /* 0x000fe20003800000 */
[----:B------:R-:W-:-:S12]  /*0170*/  BSSY B0, `(.L_x_2) ;  /* 0x0000025000007945 */ /* 0x000fd80003800000 */
[----:B------:R-:W-:Y:S05]  /*0180*/  @!P0 BRA `(.L_x_3) ;  /* 0x00000000008c8947 */ /* 0x000fea0003800000 */
[----:B------:R-:W0:Y:S01]  /*0190*/  S2UR UR8, SR_CgaCtaId ;  /* 0x00000000000879c3 */ /* 0x000e220000008800 */
[----:B------:R-:W-:Y:S01]  /*01a0*/  UMOV UR4, 0x400 ;  /* 0x0000040000047882 */ /* 0x000fe20000000000 */
[----:B------:R-:W-:Y:S01]  /*01b0*/  UMOV UR5, 0x1 ;  /* 0x0000000100057882 */ /* 0x000fe20000000000 */
[----:B------:R-:W-:Y:S02]  /*01c0*/  UMOV UR6, 0x100 ;  /* 0x0000010000067882 */ /* 0x000fe40000000000 */
[----:B------:R-:W-:-:S04]  /*01d0*/  UIADD3 UR6, -UR6, 0x100000, URZ ;  /* 0x0010000006067890 */ /* 0x000fc8000fffe13f */
[----:B------:R-:W-:Y:S02]  /*01e0*/  USHF.L.U32 UR7, UR6, 0xb, URZ ;  /* 0x0000000b06077899 */ /* 0x000fe4000800063f */
[----:B------:R-:W-:Y:S02]  /*01f0*/  USHF.L.U32 UR6, UR6, 0x1, URZ ;  /* 0x0000000106067899 */ /* 0x000fe4000800063f */
[----:B0-----:R-:W-:Y:S02]  /*0200*/  ULEA UR8, UR8, UR4, 0x18 ;  /* 0x0000000408087291 */ /* 0x001fe4000f8ec03f */
[----:B------:R-:W-:-:S04]  /*0210*/  UIADD3 UR4, -UR5, 0x100000, URZ ;  /* 0x0010000005047890 */ /* 0x000fc8000fffe13f */
[----:B------:R-:W-:Y:S02]  /*0220*/  USHF.L.U32 UR5, UR4, 0xb, URZ ;  /* 0x0000000b04057899 */ /* 0x000fe4000800063f */
[----:B------:R-:W-:Y:S01]  /*0230*/  USHF.L.U32 UR4, UR4, 0x1, URZ ;  /* 0x0000000104047899 */ /* 0x000fe2000800063f */
[----:B------:R-:W0:Y:S11]  /*0240*/  FENCE.VIEW.ASYNC.S ;  /* 0x00000000000073c6 */ /* 0x000e360000000000 */
[----:B0-----:R0:W1:Y:S01]  /*0250*/  SYNCS.EXCH.64 URZ, [UR8], UR4 ;  /* 0x00000004083f75b2 */ /* 0x0010620008000100 */
[----:B------:R0:W2:Y:S01]  /*0260*/  SYNCS.EXCH.64 URZ, [UR8+0x58], UR6 ;  /* 0x00005806083f75b2 */ /* 0x0000a20008000100 */
[----:B------:R0:W3:Y:S01]  /*0270*/  SYNCS.EXCH.64 URZ, [UR8+0x8], UR4 ;  /* 0x00000804083f75b2 */ /* 0x0000e20008000100 */
[----:B------:R0:W4:Y:S01]  /*0280*/  SYNCS.EXCH.64 URZ, [UR8+0x60], UR6 ;  /* 0x00006006083f75b2 */ /* 0x0001220008000100 */
[----:B------:R0:W0:Y:S01]  /*0290*/  SYNCS.EXCH.64 URZ, [UR8+0x10], UR4 ;  /* 0x00001004083f75b2 */ /* 0x0000220008000100 */
        /* <DEDUP_REMOVED lines=17> */
[----:B------:R-:W-:Y:S01]  /*03b0*/  NOP ;  /* 0x0000000000007918 */ /* 0x000fe20000000000 */
.L_x_3:
[----:B0-----:R-:W-:Y:S05]  /*03c0*/  BSYNC B0 ;  /* 0x0000000000007941 */ /* 0x001fea0003800000 */
.L_x_2:
[----:B------:R-:W0:Y:S01]  /*03d0*/  SHFL.IDX PT, R0, R0, RZ, 0x1f ;  /* 0x00001fff00007589 */ /* 0x000e2200000e0000 */
[----:B------:R-:W-:Y:S01]  /*03e0*/  ELECT P0, URZ, PT ;  /* 0x00000000003f782f */ /* 0x000fe20003800000 */
[----:B------:R-:W5:Y:S01]  /*03f0*/  LDC R2, c[0x0][0x65c] ;  /* 0x00019700ff027b82 */ /* 0x000f620000000800 */
[----:B------:R-:W-:Y:S01]  /*0400*/  SHF.R.S32.HI R6, RZ, 0x1f, R5 ;  /* 0x0000001fff067819 */ /* 0x000fe20000011405 */
[----:B------:R-:W1:Y:S01]  /*0410*/  S2R R3, SR_CTAID.Y ;  /* 0x0000000000037919 */ /* 0x000e620000002600 */
[----:B------:R-:W-:Y:S01]  /*0420*/  UMOV UR4, 0x20 ;  /* 0x0000002000047882 */ /* 0x000fe20000000000 */
[----:B------:R-:W-:Y:S01]  /*0430*/  ISETP.NE.AND P2, PT, R8, RZ, PT ;  /* 0x000000ff0800720c */ /* 0x000fe20003f45270 */
[----:B------:R-:W-:Y:S01]  /*0440*/  NOP ;  /* 0x0000000000007918 */ /* 0x000fe20000000000 */
[----:B------:R-:W2:Y:S01]  /*0450*/  S2R R4, SR_CTAID.X ;  /* 0x0000000000047919 */ /* 0x000ea20000002500 */
[----:B------:R-:W-:Y:S01]  /*0460*/  LEA.HI R6, R6, R5, RZ, 0x2 ;  /* 0x0000000506067211 */ /* 0x000fe200078f10ff */
[----:B------:R-:W-:Y:S01]  /*0470*/  NOP ;  /* 0x0000000000007918 */ /* 0x000fe20000000000 */
[----:B0-----:R-:W-:-:S02]  /*0480*/  ISETP.NE.OR P0, PT, R0, RZ, !P0 ;  /* 0x000000ff0000720c */ /* 0x001fc40004705670 */
[----:B-----5:R-:W-:-:S04]  /*0490*/  ISETP.NE.AND P3, PT, R2, 0x1, PT ;  /* 0x000000010200780c */ /* 0x020fc80003f65270 */
[----:B------:R-:W-:Y:S02]  /*04a0*/  P2R R0, PR, RZ, 0x8 ;  /* 0x00000008ff007803 */ /* 0x000fe40000000000 */
[----:B------:R-:W-:-:S05]  /*04b0*/  LOP3.LUT R0, R6, 0xfffffffc, RZ, 0xc0, !PT ;  /* 0xfffffffc06007812 */ /* 0x000fca00078ec0ff */
[----:B------:R-:W-:Y:S01]  /*04c0*/  VOTEU.ALL UP0, P0 ;  /* 0x00000000003f7886 */ /* 0x000fe20000000000 */
[----:B------:R-:W-:Y:S01]  /*04d0*/  IMAD.IADD R0, R5, 0x1, -R0 ;  /* 0x0000000105007824 */ /* 0x000fe200078e0a00 */
[----:B------:R-:W2:Y:S01]  /*04e0*/  @P3 LDC R17, c[0x0][0x10] ;  /* 0x00000400ff113b82 */ /* 0x000ea20000000800 */
[----:B------:R-:W-:Y:S01]  /*04f0*/  VOTEU.ALL UP1, P0 ;  /* 0x00000000003f7886 */ /* 0x000fe20000020000 */
[----:B-1----:R-:W-:Y:S01]  /*0500*/  @P3 IMAD.MOV.U32 R6, RZ, RZ, R3 ;  /* 0x000000ffff063224 */ /* 0x002fe200078e0003 */
[----:B------:R-:W-:Y:S01]  /*0510*/  @!UP0 UMOV UR6, 0x400 ;  /* 0x0000040000068882 */ /* 0x000fe20000000000 */
[----:B------:R-:W-:-:S04]  /*0520*/  @!UP0 UIADD3 UR4, -UR4, 0x100000, URZ ;  /* 0x0010000004048890 */ /* 0x000fc8000fffe13f */
[----:B------:R-:W-:Y:S02]  /*0530*/  @!UP0 USHF.L.U32 UR5, UR4, 0xb, URZ ;  /* 0x0000000b04058899 */ /* 0x000fe4000800063f */
[----:B------:R-:W-:Y:S01]  /*0540*/  @!UP0 USHF.L.U32 UR4, UR4, 0x1, URZ ;  /* 0x0000000104048899 */ /* 0x000fe2000800063f */
[----:B------:R-:W-:Y:S02]  /*0550*/  @P3 IMAD.MOV.U32 R7, RZ, RZ, RZ ;  /* 0x000000ffff073224 */ /* 0x000fe400078e00ff */
[----:B------:R-:W-:Y:S01]  /*0560*/  IMAD.MOV.U32 R5, RZ, RZ, RZ ;  /* 0x000000ffff057224 */ /* 0x000fe200078e00ff */
[----:B------:R-:W0:Y:S01]  /*0570*/  @!UP0 S2UR UR7, SR_CgaCtaId ;  /* 0x00000000000789c3 */ /* 0x000e220000008800 */
[----:B------:R-:W-:-:S07]  /*0580*/  @P3 IMAD.MOV.U32 R11, RZ, RZ, RZ ;  /* 0x000000ffff0b3224 */ /* 0x000fce00078e00ff */
[----:B------:R-:W1:Y:S01]  /*0590*/  @!P3 LDC R9, c[0x0][0xc] ;  /* 0x00000300ff09bb82 */ /* 0x000e620000000800 */
[----:B--2---:R-:W-:-:S04]  /*05a0*/  @P3 IMAD.WIDE.U32 R16, R4, R17, R6 ;  /* 0x0000001104103225 */ /* 0x004fc800078e0006 */
[----:B------:R-:W-:Y:S01]  /*05b0*/  @P3 IMAD.IADD R17, R17, 0x1, R11 ;  /* 0x0000000111113824 */ /* 0x000fe200078e020b */
[----:B0-----:R-:W-:Y:S01]  /*05c0*/  @!UP0 ULEA UR6, UR7, UR6, 0x18 ;  /* 0x0000000607068291 */ /* 0x001fe2000f8ec03f */
[----:B------:R-:W-:Y:S01]  /*05d0*/  VOTEU.ALL UP0, P0 ;  /* 0x00000000003f7886 */ /* 0x000fe20000000000 */
[----:B------:R-:W-:-:S04]  /*05e0*/  ISETP.NE.AND P0, PT, R0, 0x3, PT ;  /* 0x000000030000780c */ /* 0x000fc80003f05270 */
[----:B------:R-:W-:Y:S01]  /*05f0*/  ISETP.EQ.OR P0, PT, R0, RZ, !P0 ;  /* 0x000000ff0000720c */ /* 0x000fe20004702670 */
[----:B-1----:R-:W-:-:S03]  /*0600*/  @!P3 IMAD.WIDE.U32 R6, R9, R3, R4 ;  /* 0x000000030906b225 */ /* 0x002fc600078e0004 */
[C---:B------:R-:W-:Y:S01]  /*0610*/  ISETP.EQ.AND P0, PT, R8.reuse, RZ, P0 ;  /* 0x000000ff0800720c */ /* 0x040fe20000702270 */
[----:B------:R-:W-:Y:S01]  /*0620*/  VIADD R8, R8, 0xffffffff ;  /* 0xffffffff08087836 */ /* 0x000fe20000000000 */
[----:B------:R-:W0:Y:S02]  /*0630*/  FENCE.VIEW.ASYNC.S ;  /* 0x00000000000073c6 */ /* 0x000e240000000000 */
[----:B0-----:R0:W3:Y:S01]  /*0640*/  @!UP0 SYNCS.EXCH.64 URZ, [UR6+0xc0], UR4 ;  /* 0x0000c004063f85b2 */ /* 0x0010e20008000100 */
[----:B------:R-:W-:Y:S01]  /*0650*/  @!P3 IMAD.MOV.U32 R16, RZ, RZ, R6 ;  /* 0x000000ffff10b224 */ /* 0x000fe200078e0006 */
[----:B------:R-:W-:Y:S01]  /*0660*/  SEL R19, RZ, 0x1, !P0 ;  /* 0x00000001ff137807 */ /* 0x000fe20004000000 */
[----:B------:R-:W-:Y:S01]  /*0670*/  @!P3 IMAD.MOV.U32 R17, RZ, RZ, R7 ;  /* 0x000000ffff11b224 */ /* 0x000fe200078e0007 */
[----:B------:R-:W-:-:S04]  /*0680*/  ISETP.GE.U32.AND P1, PT, R8, 0x2, PT ;  /* 0x000000020800780c */ /* 0x000fc80003f26070 */
[----:B------:R-:W-:Y:S01]  /*0690*/  SEL R19, R19, 0x2, P1 ;  /* 0x0000000213137807 */ /* 0x000fe20000800000 */
[----:B------:R0:W3:Y:S01]  /*06a0*/  @!UP1 SYNCS.EXCH.64 URZ, [UR6+0xc8], UR4 ;  /* 0x0000c804063f95b2 */ /* 0x0000e20008000100 */
[----:B------:R-:W-:Y:S01]  /*06b0*/  NOP ;  /* 0x0000000000007918 */ /* 0x000fe20000000000 */
[----:B---34-:R-:W-:Y:S06]  /*06c0*/  BAR.SYNC.DEFER_BLOCKING 0x0 ;  /* 0x0000000000007b1d */ /* 0x018fec0000010000 */
[----:B------:R-:W-:Y:S05]  /*06d0*/  @!P2 BRA `(.L_x_4) ;  /* 0x0000009c0014a947 */ /* 0x000fea0003800000 */
[----:B------:R-:W-:-:S13]  /*06e0*/  ISETP.GT.U32.AND P0, PT, R8, 0x1, PT ;  /* 0x000000010800780c */ /* 0x000fda0003f04070 */
[----:B0-----:R-:W-:Y:S05]  /*06f0*/  @P0 EXIT ;  /* 0x000000000000094d */ /* 0x001fea0003800000 */
[----:B------:R-:W-:Y:S01]  /*0700*/  ULDC.64 UR4, c[0x0][0x650] ;  /* 0x0001940000047ab9 */ /* 0x000fe20000000a00 */
[----:B------:R-:W-:Y:S01]  /*0710*/  PRMT R0, RZ, 0x7610, R0 ;  /* 0x00007610ff007816 */ /* 0x000fe20000000000 */
[----:B------:R-:W-:Y:S01]  /*0720*/  IMAD.MOV.U32 R136, RZ, RZ, -0x1 ;  /* 0xffffffffff887424 */ /* 0x000fe200078e00ff */
[----:B------:R-:W-:Y:S01]  /*0730*/  ISETP.GE.U32.AND P0, PT, R16, UR4, PT ;  /* 0x0000000410007c0c */ /* 0x000fe2000bf06070 */
[----:B------:R-:W-:Y:S02]  /*0740*/  IMAD.MOV.U32 R139, RZ, RZ, -0x1 ;  /* 0xffffffffff8b7424 */ /* 0x000fe400078e00ff */
[----:B------:R-:W-:Y:S01]  /*0750*/  IMAD.MOV.U32 R23, RZ, RZ, -0x1 ;  /* 0xffffffffff177424 */ /* 0x000fe200078e00ff */
[----:B------:R-:W-:-:S13]  /*0760*/  ISETP.GE.U32.AND.EX P0, PT, R17, UR5, PT, P0 ;  /* 0x0000000511007c0c */ /* 0x000fda000bf06100 */
[----:B------:R-:W-:Y:S05]  /*0770*/  @P0 BRA `(.L_x_5) ;  /* 0x0000000400540947 */ /* 0x000fea0003800000 */
[----:B------:R-:W0:Y:S01]  /*0780*/  LDC.64 R14, c[0x0][0x628] ;  /* 0x00018a00ff0e7b82 */ /* 0x000e220000000a00 */
[----:B------:R-:W-:Y:S02]  /*0790*/  IMAD.MOV.U32 R6, RZ, RZ, R16 ;  /* 0x000000ffff067224 */ /* 0x000fe400078e0010 */
[----:B------:R-:W-:-:S05]  /*07a0*/  IMAD.MOV.U32 R7, RZ, RZ, R17 ;  /* 0x000000ffff077224 */ /* 0x000fca00078e0011 */
[----:B------:R-:W1:Y:S08]  /*07b0*/  LDC R0, c[0x0][0x630] ;  /* 0x00018c00ff007b82 */ /* 0x000e700000000800 */
[----:B------:R-:W2:Y:S01]  /*07c0*/  LDC.64 R20, c[0x0][0x620] ;  /* 0x00018800ff147b82 */ /* 0x000ea20000000a00 */
[----:B0-----:R-:W-:-:S04]  /*07d0*/  ISETP.NE.U32.AND P0, PT, R14, RZ, PT ;  /* 0x000000ff0e00720c */ /* 0x001fc80003f05070 */
[----:B------:R-:W-:-:S13]  /*07e0*/  ISETP.NE.AND.EX P0, PT, R15, RZ, PT, P0 ;  /* 0x000000ff0f00720c */ /* 0x000fda0003f05300 */
[----:B-12---:R-:W-:Y:S05]  /*07f0*/  @!P0 BRA `(.L_x_6) ;  /* 0x0000000000288947 */ /* 0x006fea0003800000 */
[----:B------:R-:W0:Y:S02]  /*0800*/  LDC R11, c[0x0][0x634] ;  /* 0x00018d00ff0b7b82 */ /* 0x000e240000000800 */
[----:B0-----:R-:W-:-:S05]  /*0810*/  IADD3 R11, P0, R16, R11, RZ ;  /* 0x0000000b100b7210 */ /* 0x001fca0007f1e0ff */
[----:B------:R-:W-:-:S04]  /*0820*/  IMAD.X R13, RZ, RZ, R17, P0 ;  /* 0x000000ffff0d7224 */ /* 0x000fc800000e0611 */
[----:B------:R-:W-:-:S04]  /*0830*/  IMAD.WIDE.U32 R6, R13, R14, RZ ;  /* 0x0000000e0d067225 */ /* 0x000fc800078e00ff */
[----:B------:R-:W-:-:S04]  /*0840*/  IMAD.WIDE.U32 R8, P0, R11, R15, R6 ;  /* 0x0000000f0b087225 */ /* 0x000fc80007800006 */
[----:B------:R-:W-:-:S04]  /*0850*/  IMAD.WIDE.U32 R6, R11, R14, RZ ;  /* 0x0000000e0b067225 */ /* 0x000fc800078e00ff */
[----:B------:R-:W-:Y:S01]  /*0860*/  IMAD.X R11, RZ, RZ, RZ, P0 ;  /* 0x000000ffff0b7224 */ /* 0x000fe200000e06ff */
[----:B------:R-:W-:Y:S01]  /*0870*/  IADD3 RZ, P0, R7, R8, RZ ;  /* 0x0000000807ff7210 */ /* 0x000fe20007f1e0ff */
[----:B------:R-:W-:-:S04]  /*0880*/  IMAD.MOV.U32 R10, RZ, RZ, R9 ;  /* 0x000000ffff0a7224 */ /* 0x000fc800078e0009 */
[----:B------:R-:W-:-:S08]  /*0890*/  IMAD.WIDE.U32.X R6, R13, R15, R10, P0 ;  /* 0x0000000f0d067225 */ /* 0x000fd000000e040a */
.L_x_6:
[-CC-:B------:R-:W-:Y:S01]  /*08a0*/  SHF.R.U64 R23, R6, R0.reuse, R7.reuse ;  /* 0x0000000006177219 */ /* 0x180fe20000001207 */
[----:B------:R-:W0:Y:S01]  /*08b0*/  LDC R10, c[0x0][0x618] ;  /* 0x00018600ff0a7b82 */ /* 0x000e220000000800 */
[----:B------:R-:W-:Y:S01]  /*08c0*/  SHF.R.U32.HI R5, RZ, R0, R7 ;  /* 0x00000000ff057219 */ /* 0x000fe20000011607 */
[----:B------:R-:W-:Y:S01]  /*08d0*/  ULDC UR4, c[0x0][0x150] ;  /* 0x0000540000047ab9 */ /* 0x000fe20000000800 */
[----:B------:R-:W-:Y:S02]  /*08e0*/  IADD3 R9, P0, RZ, -R23, RZ ;  /* 0x80000017ff097210 */ /* 0x000fe40007f1e0ff */
[----:B------:R-:W-:-:S03]  /*08f0*/  I2FP.F32.U32 R0, R4 ;  /* 0x0000000400007245 */ /* 0x000fc60000201000 */
[----:B------:R-:W1:Y:S01]  /*0900*/  LDC.64 R28, c[0x0][0x640] ;  /* 0x00019000ff1c7b82 */ /* 0x000e620000000a00 */
[----:B------:R-:W-:Y:S02]  /*0910*/  IMAD.X R11, RZ, RZ, ~R5, P0 ;  /* 0x000000ffff0b7224 */ /* 0x000fe400000e0e05 */
[----:B------:R-:W-:Y:S01]  /*0920*/  FMUL R0, R0, UR4 ;  /* 0x0000000400007c20 */ /* 0x000fe20008400000 */
[----:B------:R-:W-:Y:S01]  /*0930*/  IMAD.WIDE.U32 R6, R9, R20, R16 ;  /* 0x0000001409067225 */ /* 0x000fe200078e0010 */
[----:B------:R-:W-:-:S03]  /*0940*/  ULDC UR4, c[0x0][0x154] ;  /* 0x0000550000047ab9 */ /* 0x000fc60000000800 */
[----:B------:R-:W-:Y:S01]  /*0950*/  IMAD R8, R11, R20, RZ ;  /* 0x000000140b087224 */ /* 0x000fe200078e02ff */
[----:B------:R-:W2:Y:S01]  /*0960*/  LDC R5, c[0x0][0x144] ;  /* 0x00005100ff057b82 */ /* 0x000ea20000000800 */
[----:B------:R-:W3:Y:S02]  /*0970*/  F2I.U32.TRUNC.NTZ R0, R0 ;  /* 0x0000000000007305 */ /* 0x000ee4000020f000 */
[----:B------:R-:W-:-:S04]  /*0980*/  IMAD R9, R9, R21, R8 ;  /* 0x0000001509097224 */ /* 0x000fc800078e0208 */
[----:B------:R-:W-:Y:S01]  /*0990*/  IMAD.IADD R7, R7, 0x1, R9 ;  /* 0x0000000107077824 */ /* 0x000fe200078e0209 */
[----:B------:R-:W4:Y:S01]  /*09a0*/  LDC R12, c[0x0][0x608] ;  /* 0x00018200ff0c7b82 */ /* 0x000f220000000800 */
[----:B------:R-:W-:-:S03]  /*09b0*/  IMAD.MOV.U32 R9, RZ, RZ, -0x1 ;  /* 0xffffffffff097424 */ /* 0x000fc600078e00ff */
[-CC-:B0-----:R-:W-:Y:S02]  /*09c0*/  SHF.R.U64 R20, R6, R10.reuse, R7.reuse ;  /* 0x0000000a06147219 */ /* 0x181fe40000001207 */
[----:B------:R-:W-:Y:S02]  /*09d0*/  I2FP.F32.U32 R6, R3 ;  /* 0x0000000300067245 */ /* 0x000fe40000201000 */
[----:B------:R-:W0:Y:S01]  /*09e0*/  LDC R26, c[0x0][0x658] ;  /* 0x00019600ff1a7b82 */ /* 0x000e220000000800 */
[----:B-1----:R-:W-:Y:S01]  /*09f0*/  ISETP.NE.U32.AND P0, PT, R28, RZ, PT ;  /* 0x000000ff1c00720c */ /* 0x002fe20003f05070 */
[----:B---3--:R-:W-:Y:S01]  /*0a00*/  IMAD.MOV R8, RZ, RZ, -R0 ;  /* 0x000000ffff087224 */ /* 0x008fe200078e0a00 */
[----:B------:R-:W-:Y:S01]  /*0a10*/  SHF.R.U32.HI R7, RZ, R10, R7 ;  /* 0x0000000aff077219 */ /* 0x000fe20000011607 */
[----:B------:R-:W-:Y:S01]  /*0a20*/  FMUL R6, R6, UR4 ;  /* 0x0000000406067c20 */ /* 0x000fe20008400000 */
[----:B------:R-:W-:-:S03]  /*0a30*/  ISETP.NE.AND.EX P0, PT, R29, RZ, PT, P0 ;  /* 0x000000ff1d00720c */ /* 0x000fc60003f05300 */
[----:B------:R-:W1:Y:S01]  /*0a40*/  LDC R14, c[0x0][0x148] ;  /* 0x00005200ff0e7b82 */ /* 0x000e620000000800 */
[----:B--2---:R-:W-:-:S07]  /*0a50*/  IMAD R0, R5, R8, R4 ;  /* 0x0000000805007224 */ /* 0x004fce00078e0204 */
[----:B------:R-:W2:Y:S01]  /*0a60*/  LDC R24, c[0x0][0x600] ;  /* 0x00018000ff187b82 */ /* 0x000ea20000000800 */
[-CC-:B----4-:R-:W-:Y:S02]  /*0a70*/  SHF.R.U64 R30, R20, R12.reuse, R7.reuse ;  /* 0x0000000c141e7219 */ /* 0x190fe40000001207 */
[----:B------:R-:W-:Y:S01]  /*0a80*/  SHF.R.U32.HI R5, RZ, R12, R7 ;  /* 0x0000000cff057219 */ /* 0x000fe20000011607 */
[----:B------:R-:W-:Y:S01]  /*0a90*/  IMAD.MOV.U32 R7, RZ, RZ, 0x1 ;  /* 0x00000001ff077424 */ /* 0x000fe200078e00ff */
[----:B------:R3:W4:Y:S03]  /*0aa0*/  F2I.U32.TRUNC.NTZ R12, R6 ;  /* 0x00000006000c7305 */ /* 0x000726000020f000 */
[----:B------:R-:W1:Y:S01]  /*0ab0*/  LDC R15, c[0x0][0x648] ;  /* 0x00019200ff0f7b82 */ /* 0x000e620000000800 */
[-C--:B0-----:R-:W-:Y:S02]  /*0ac0*/  SHF.L.U32 R4, R9, R26.reuse, RZ ;  /* 0x0000001a09047219 */ /* 0x081fe400000006ff */
[----:B------:R-:W-:-:S02]  /*0ad0*/  SHF.R.U64 R32, R30, R26, R5 ;  /* 0x0000001a1e207219 */ /* 0x000fc40000001205 */
[----:B------:R-:W-:Y:S02]  /*0ae0*/  LOP3.LUT R11, RZ, R4, RZ, 0x33, !PT ;  /* 0x00000004ff0b7212 */ /* 0x000fe400078e33ff */
[-C--:B------:R-:W-:Y:S01]  /*0af0*/  SHF.R.U32.HI R5, RZ, R26.reuse, R5 ;  /* 0x0000001aff057219 */ /* 0x080fe20000011605 */
[----:B------:R-:W0:Y:S01]  /*0b00*/  LDC R21, c[0x0][0x638] ;  /* 0x00018e00ff157b82 */ /* 0x000e220000000800 */
[----:B------:R-:W-:Y:S01]  /*0b10*/  SHF.L.U32 R10, R7, R26, RZ ;  /* 0x0000001a070a7219 */ /* 0x000fe200000006ff */
[----:B------:R-:W-:-:S06]  /*0b20*/  IMAD.MOV.U32 R4, RZ, RZ, R32 ;  /* 0x000000ffff047224 */ /* 0x000fcc00078e0020 */
[----:B------:R-:W0:Y:S01]  /*0b30*/  LDC R136, c[0x0][0x610] ;  /* 0x00018400ff887b82 */ /* 0x000e220000000800 */
[----:B---34-:R-:W-:Y:S05]  /*0b40*/  @!P0 BRA `(.L_x_7) ;  /* 0x0000000000288947 */ /* 0x018fea0003800000 */
[----:B------:R-:W3:Y:S02]  /*0b50*/  LDC R9, c[0x0][0x64c] ;  /* 0x00019300ff097b82 */ /* 0x000ee40000000800 */
[----:B---3--:R-:W-:-:S05]  /*0b60*/  IADD3 R9, P0, R32, R9, RZ ;  /* 0x0000000920097210 */ /* 0x008fca0007f1e0ff */
        /* <DEDUP_REMOVED lines=8> */
.L_x_7:
[----:B-1----:R-:W-:Y:S01]  /*0bf0*/  SHF.R.U64 R4, R4, R15, R5 ;  /* 0x0000000f04047219 */ /* 0x002fe20000001205 */
[----:B--2---:R-:W-:Y:S01]  /*0c00*/  VIADD R5, R24, 0xffffffff ;  /* 0xffffffff18057836 */ /* 0x004fe20000000000 */
[----:B------:R-:W-:Y:S01]  /*0c10*/  LOP3.LUT R11, R30, R11, RZ, 0xc0, !PT ;  /* 0x0000000b1e0b7212 */ /* 0x000fe200078ec0ff */
[----:B------:R-:W-:Y:S02]  /*0c20*/  IMAD.MOV R12, RZ, RZ, -R12 ;  /* 0x000000ffff0c7224 */ /* 0x000fe400078e0a0c */
[----:B------:R-:W-:Y:S01]  /*0c30*/  IMAD.MOV R6, RZ, RZ, -R4 ;  /* 0x000000ffff067224 */ /* 0x000fe200078e0a04 */
[----:B------:R-:W-:Y:S01]  /*0c40*/  LOP3.LUT R5, R20, R5, RZ, 0xc0, !PT ;  /* 0x0000000514057212 */ /* 0x000fe200078ec0ff */
[----:B------:R-:W-:Y:S02]  /*0c50*/  @P3 IMAD R0, R14, R12, R3 ;  /* 0x0000000c0e003224 */ /* 0x000fe400078e0203 */
[----:B------:R-:W-:Y:S02]  /*0c60*/  IMAD R11, R10, R4, R11 ;  /* 0x000000040a0b7224 */ /* 0x000fe400078e020b */
[----:B0-----:R-:W-:-:S02]  /*0c70*/  IMAD R3, R6, R21, R32 ;  /* 0x0000001506037224 */ /* 0x001fc400078e0220 */
[----:B------:R-:W-:Y:S02]  /*0c80*/  IMAD R136, R11, R136, R0 ;  /* 0x000000880b887224 */ /* 0x000fe400078e0200 */
[----:B------:R-:W-:Y:S02]  /*0c90*/  IMAD R3, R3, R24, R5 ;  /* 0x0000001803037224 */ /* 0x000fe400078e0205 */
[----:B------:R-:W-:-:S03]  /*0ca0*/  IMAD.MOV.U32 R0, RZ, RZ, 0x1 ;  /* 0x00000001ff007424 */ /* 0x000fc600078e00ff */
[----:B------:R-:W-:Y:S02]  /*0cb0*/  SEL R139, R3, R136, !P3 ;  /* 0x00000088038b7207 */ /* 0x000fe40005800000 */
[----:B------:R-:W-:-:S07]  /*0cc0*/  SEL R136, R136, R3, !P3 ;  /* 0x0000000388887207 */ /* 0x000fce0005800000 */
.L_x_5:
[----:B------:R-:W-:-:S08]  /*0cd0*/  NOP ;  /* 0x0000000000007918 */ /* 0x000fd00000000000 */
[----:B------:R-:W0:Y:S02]  /*0ce0*/  USETMAXREG.TRY_ALLOC.CTAPOOL UP0, 0xe8 ;  /* 0x000000e8000079c8 */ /* 0x000e240008000600 */
[----:B0-----:R-:W-:-:S13]  /*0cf0*/  PLOP3.LUT P0, PT, PT, PT, UP0, 0x80, 0x0 ;  /* 0x000000000000781c */ /* 0x001fda0003f0f008 */
[----:B------:R-:W-:Y:S05]  /*0d00*/  @!P0 BRA `(.L_x_5) ;  /* 0xfffffffc00f08947 */ /* 0x000fea000383ffff */
[----:B------:R-:W-:Y:S01]  /*0d10*/  ULDC.64 UR4, c[0x0][0x598] ;  /* 0x0001660000047ab9 */ /* 0x000fe20000000a00 */
[----:B------:R-:W-:Y:S01]  /*0d20*/  ULDC.64 UR40, c[0x0][0x208] ;  /* 0x0000820000287ab9 */ /* 0x000fe20000000a00 */
[----:B------:R-:W-:-:S04]  /*0d30*/  ISETP.NE.U32.AND P0, PT, RZ, UR4, PT ;  /* 0x00000004ff007c0c */ /* 0x000fc8000bf05070 */
[----:B------:R-:W-:-:S13]  /*0d40*/  ISETP.NE.AND.EX P0, PT, RZ, UR5, PT, P0 ;  /* 0x00000005ff007c0c */ /* 0x000fda000bf05300 */
[----:B------:R-:W-:Y:S05]  /*0d50*/  @!P0 BRA `(.L_x_8) ;  /* 0x00000000001c8947 */ /* 0x000fea0003800000 */
[----:B------:R-:W0:Y:S02]  /*0d60*/  LDC.64 R4, c[0x0][0x598] ;  /* 0x00016600ff047b82 */ /* 0x000e240000000a00 */
[----:B0-----:R-:W2:Y:S02]  /*0d70*/  LDG.E.64 R4, desc[UR40][R4.64] ;  /* 0x0000002804047981 */ /* 0x001ea4000c1e1b00 */
[----:B--2---:R-:W-:-:S04]  /*0d80*/  ISETP.NE.U32.AND P0, PT, R4, RZ, PT ;  /* 0x000000ff0400720c */ /* 0x004fc80003f05070 */
[----:B------:R-:W-:-:S13]  /*0d90*/  ISETP.NE.AND.EX P0, PT, R5, RZ, PT, P0 ;  /* 0x000000ff0500720c */ /* 0x000fda0003f05300 */
[----:B------:R-:W-:Y:S05]  /*0da0*/  @!P0 BRA `(.L_x_8) ;  /* 0x0000000000088947 */ /* 0x000fea0003800000 */
[----:B------:R0:W5:Y:S01]  /*0db0*/  LD.E R137, desc[UR40][R4.64] ;  /* 0x0000002804897980 */ /* 0x000162000c101900 */
[----:B------:R-:W-:Y:S05]  /*0dc0*/  BRA `(.L_x_9) ;  /* 0x0000000000247947 */ /* 0x000fea0003800000 */
.L_x_8:
[----:B------:R-:W-:Y:S02]  /*0dd0*/  ULDC.64 UR4, c[0x0][0x588] ;  /* 0x0001620000047ab9 */ /* 0x000fe40000000a00 */
[----:B------:R-:W-:-:S04]  /*0de0*/  ISETP.NE.U32.AND P0, PT, RZ, UR4, PT ;  /* 0x00000004ff007c0c */ /* 0x000fc8000bf05070 */
[----:B------:R-:W-:-:S13]  /*0df0*/  ISETP.NE.AND.EX P0, PT, RZ, UR5, PT, P0 ;  /* 0x00000005ff007c0c */ /* 0x000fda000bf05300 */
[----:B------:R-:W-:Y:S05]  /*0e00*/  @!P0 BRA `(.L_x_10) ;  /* 0x00000000000c8947 */ /* 0x000fea0003800000 */
[----:B------:R-:W0:Y:S02]  /*0e10*/  LDC.64 R4, c[0x0][0x588] ;  /* 0x00016200ff047b82 */ /* 0x000e240000000a00 */
[----:B0-----:R1:W5:Y:S01]  /*0e20*/  LDG.E R137, desc[UR40][R4.64] ;  /* 0x0000002804897981 */ /* 0x001362000c1e1900 */
[----:B------:R-:W-:Y:S05]  /*0e30*/  BRA `(.L_x_9) ;  /* 0x0000000000087947 */ /* 0x000fea0003800000 */
.L_x_10:
[----:B------:R-:W-:Y:S02]  /*0e40*/  ULDC UR4, c[0x0][0x580] ;  /* 0x0001600000047ab9 */ /* 0x000fe40000000800 */
[----:B------:R-:W-:-:S07]  /*0e50*/  IMAD.U32 R137, RZ, RZ, UR4 ;  /* 0x00000004ff897e24 */ /* 0x000fce000f8e00ff */
.L_x_9:
[----:B------:R-:W-:Y:S02]  /*0e60*/  ULDC.64 UR4, c[0x0][0x5a0] ;  /* 0x0001680000047ab9 */ /* 0x000fe40000000a00 */
[----:B------:R-:W-:-:S04]  /*0e70*/  ISETP.NE.U32.AND P0, PT, RZ, UR4, PT ;  /* 0x00000004ff007c0c */ /* 0x000fc8000bf05070 */
[----:B------:R-:W-:-:S13]  /*0e80*/  ISETP.NE.AND.EX P0, PT, RZ, UR5, PT, P0 ;  /* 0x00000005ff007c0c */ /* 0x000fda000bf05300 */
[----:B------:R-:W-:Y:S05]  /*0e90*/  @!P0 BRA `(.L_x_11) ;  /* 0x00000000001c8947 */ /* 0x000fea0003800000 */
[----:B01----:R-:W0:Y:S02]  /*0ea0*/  LDC.64 R4, c[0x0][0x5a0] ;  /* 0x00016800ff047b82 */ /* 0x003e240000000a00 */
[----:B0-----:R-:W2:Y:S02]  /*0eb0*/  LDG.E.64 R4, desc[UR40][R4.64] ;  /* 0x0000002804047981 */ /* 0x001ea4000c1e1b00 */
[----:B--2---:R-:W-:-:S04]  /*0ec0*/  ISETP.NE.U32.AND P0, PT, R4, RZ, PT ;  /* 0x000000ff0400720c */ /* 0x004fc80003f05070 */
[----:B------:R-:W-:-:S13]  /*0ed0*/  ISETP.NE.AND.EX P0, PT, R5, RZ, PT, P0 ;  /* 0x000000ff0500720c */ /* 0x000fda0003f05300 */
[----:B------:R-:W-:Y:S05]  /*0ee0*/  @!P0 BRA `(.L_x_11) ;  /* 0x0000000000088947 */ /* 0x000fea0003800000 */
[----:B------:R0:W5:Y:S01]  /*0ef0*/  LD.E R138, desc[UR40][R4.64] ;  /* 0x00000028048a7980 */ /* 0x000162000c101900 */
[----:B------:R-:W-:Y:S05]  /*0f00*/  BRA `(.L_x_12) ;  /* 0x0000000000247947 */ /* 0x000fea0003800000 */
.L_x_11:
[----:B------:R-:W-:Y:S02]  /*0f10*/  ULDC.64 UR4, c[0x0][0x590] ;  /* 0x0001640000047ab9 */ /* 0x000fe40000000a00 */
[----:B------:R-:W-:-:S04]  /*0f20*/  ISETP.NE.U32.AND P0, PT, RZ, UR4, PT ;  /* 0x00000004ff007c0c */ /* 0x000fc8000bf05070 */
[----:B------:R-:W-:-:S13]  /*0f30*/  ISETP.NE.AND.EX P0, PT, RZ, UR5, PT, P0 ;  /* 0x00000005ff007c0c */ /* 0x000fda000bf05300 */
[----:B------:R-:W-:Y:S05]  /*0f40*/  @!P0 BRA `(.L_x_13) ;  /* 0x00000000000c8947 */ /* 0x000fea0003800000 */
[----:B01----:R-:W0:Y:S02]  /*0f50*/  LDC.64 R4, c[0x0][0x590] ;  /* 0x00016400ff047b82 */ /* 0x003e240000000a00 */
[----:B0-----:R1:W5:Y:S01]  /*0f60*/  LDG.E R138, desc[UR40][R4.64] ;  /* 0x00000028048a7981 */ /* 0x001362000c1e1900 */
[----:B------:R-:W-:Y:S05]  /*0f70*/  BRA `(.L_x_12) ;  /* 0x0000000000087947 */ /* 0x000fea0003800000 */
.L_x_13:
[----:B------:R-:W-:Y:S02]  /*0f80*/  ULDC UR4, c[0x0][0x584] ;  /* 0x0001610000047ab9 */ /* 0x000fe40000000800 */
[----:B------:R-:W-:-:S07]  /*0f90*/  IMAD.U32 R138, RZ, RZ, UR4 ;  /* 0x00000004ff8a7e24 */ /* 0x000fce000f8e00ff */
.L_x_12:
[----:B------:R-:W-:-:S13]  /*0fa0*/  LOP3.LUT P0, RZ, R0, 0xff, RZ, 0xc0, !PT ;  /* 0x000000ff00ff7812 */ /* 0x000fda000780c0ff */
[----:B------:R-:W-:Y:S05]  /*0fb0*/  @!P0 EXIT ;  /* 0x000000000000894d */ /* 0x000fea0003800000 */
[----:B------:R-:W-:Y:S01]  /*0fc0*/  ULDC UR4, c[0x0][0x28c] ;  /* 0x0000a30000047ab9 */ /* 0x000fe20000000800 */
[----:B------:R-:W-:Y:S01]  /*0fd0*/  LOP3.LUT R150, R19, 0x1, RZ, 0xfc, !PT ;  /* 0x0000000113967812 */ /* 0x000fe200078efcff */
[----:B------:R-:W-:Y:S01]  /*0fe0*/  UIADD3 UR4, UR4, 0x1f, URZ ;  /* 0x0000001f04047890 */ /* 0x000fe2000fffe03f */
[----:B------:R-:W-:Y:S01]  /*0ff0*/  UMOV UR36, URZ ;  /* 0x0000003f00247c82 */ /* 0x000fe20008000000 */
[----:B------:R-:W-:Y:S02]  /*1000*/  UMOV UR37, URZ ;  /* 0x0000003f00257c82 */ /* 0x000fe40008000000 */
[----:B------:R-:W-:-:S04]  /*1010*/  USHF.R.S32.HI UR5, URZ, 0x1f, UR4 ;  /* 0x0000001f3f057899 */ /* 0x000fc80008011404 */
[----:B------:R-:W-:-:S04]  /*1020*/  ULEA.HI UR5, UR5, UR4, URZ, 0x5 ;  /* 0x0000000405057291 */ /* 0x000fc8000f8f283f */
[----:B------:R-:W-:-:S12]  /*1030*/  USHF.R.S32.HI UR38, URZ, 0x5, UR5 ;  /* 0x000000053f267899 */ /* 0x000fd80008011405 */
.L_x_253:
[----:B------:R-:W-:Y:S01]  /*1040*/  LOP3.LUT R0, R18, 0x80, RZ, 0xc0, !PT ;  /* 0x0000008012007812 */ /* 0x000fe200078ec0ff */
[----:B--2---:R-:W2:Y:S01]  /*1050*/  S2UR UR6, SR_CgaCtaId ;  /* 0x00000000000679c3 */ /* 0x004ea20000008800 */
[----:B------:R-:W-:Y:S02]  /*1060*/  UMOV UR39, 0x400 ;  /* 0x0000040000277882 */ /* 0x000fe40000000000 */
[----:B------:R-:W-:-:S06]  /*1070*/  SHF.R.U32.HI R0, RZ, 0x7, R0 ;  /* 0x00000007ff007819 */ /* 0x000fcc0000011600 */
[----:B---3--:R-:W3:Y:S01]  /*1080*/  SHFL.IDX PT, R0, R0, RZ, 0x1f ;  /* 0x00001fff00007589 */ /* 0x008ee200000e0000 */
[----:B--2---:R-:W-:Y:S01]  /*1090*/  ULEA UR39, UR6, UR39, 0x18 ;  /* 0x0000002706277291 */ /* 0x004fe2000f8ec03f */
[----:B---3--:R-:W-:-:S13]  /*10a0*/  R2UR UR4, R0 ;  /* 0x00000000000472ca */ /* 0x008fda00000e0000 */
[----:B------:R-:W-:-:S04]  /*10b0*/  ULEA.HI UR5, UR4, UR4, URZ, 0x1 ;  /* 0x0000000404057291 */ /* 0x000fc8000f8f083f */
[----:B------:R-:W-:-:S04]  /*10c0*/  ULOP3.LUT UR5, UR5, 0xffffe, URZ, 0xc0, !UPT ;  /* 0x000ffffe05057892 */ /* 0x000fc8000f8ec03f */
[----:B------:R-:W-:-:S03]  /*10d0*/  UIADD3 UR5, UR4, -UR5, URZ ;  /* 0x8000000504057290 */ /* 0x000fc6000fffe03f */
[----:B------:R-:W-:Y:S01]  /*10e0*/  ULDC UR4, c[0x0][0x28c] ;  /* 0x0000a30000047ab9 */ /* 0x000fe20000000800 */
[----:B------:R-:W-:Y:S01]  /*10f0*/  ULEA UR5, UR5, UR39, 0xc ;  /* 0x0000002705057291 */ /* 0x000fe2000f8e603f */
[----:B------:R-:W-:-:S03]  /*1100*/  ISETP.LT.AND P0, PT, RZ, UR4, PT ;  /* 0x00000004ff007c0c */ /* 0x000fc6000bf01270 */
[----:B------:R-:W-:-:S04]  /*1110*/  UIADD3 UR5, UR5, 0x180, URZ ;  /* 0x0000018005057890 */ /* 0x000fc8000fffe03f */
[----:B------:R-:W-:-:S04]  /*1120*/  USHF.R.U32.HI UR5, URZ, 0x4, UR5 ;  /* 0x000000043f057899 */ /* 0x000fc80008011605 */
[----:B------:R-:W-:Y:S02]  /*1130*/  ULOP3.LUT UR42, UR5, 0x3fff, URZ, 0xc0, !UPT ;  /* 0x00003fff052a7892 */ /* 0x000fe4000f8ec03f */
[----:B-1--45:R-:W-:Y:S10]  /*1140*/  @P0 BRA `(.L_x_14) ;  /* 0x0000000000400947 */ /* 0x032ff40003800000 */
[----:B------:R-:W-:Y:S01]  /*1150*/  MOV R0, 0x0 ;  /* 0x0000000000007802 */ /* 0x000fe20000000f00 */
[----:B------:R-:W-:Y:S01]  /*1160*/  ULDC.64 UR4, c[0x4][0x68] ;  /* 0x01001a0000047ab9 */ /* 0x000fe20000000a00 */
[----:B------:R-:W-:Y:S01]  /*1170*/  ULDC.64 UR6, c[0x4][0x8] ;  /* 0x0100020000067ab9 */ /* 0x000fe20000000a00 */
[----:B01----:R-:W-:Y:S01]  /*1180*/  IMAD.U32 R4, RZ, RZ, UR4 ;  /* 0x00000004ff047e24 */ /* 0x003fe2000f8e00ff */
[----:B------:R0:W1:Y:S01]  /*1190*/  LDC.64 R14, c[0x4][R0] ;  /* 0x01000000000e7b82 */ /* 0x0000620000000a00 */
[----:B------:R-:W-:Y:S01]  /*11a0*/  IMAD.U32 R5, RZ, RZ, UR5 ;  /* 0x00000005ff057e24 */ /* 0x000fe2000f8e00ff */
[----:B------:R-:W-:Y:S01]  /*11b0*/  ULDC.64 UR4, c[0x4][0x70] ;  /* 0x01001c0000047ab9 */ /* 0x000fe20000000a00 */
[----:B------:R-:W-:Y:S02]  /*11c0*/  IMAD.U32 R10, RZ, RZ, UR6 ;  /* 0x00000006ff0a7e24 */ /* 0x000fe4000f8e00ff */
[----:B------:R-:W-:Y:S02]  /*11d0*/  IMAD.U32 R6, RZ, RZ, UR4 ;  /* 0x00000004ff067e24 */ /* 0x000fe4000f8e00ff */
[----:B------:R-:W-:-:S02]  /*11e0*/  IMAD.U32 R7, RZ, RZ, UR5 ;  /* 0x00000005ff077e24 */ /* 0x000fc4000f8e00ff */
[----:B------:R-:W-:Y:S02]  /*11f0*/  IMAD.U32 R11, RZ, RZ, UR7 ;  /* 0x00000007ff0b7e24 */ /* 0x000fe4000f8e00ff */
[----:B------:R-:W-:Y:S02]  /*1200*/  IMAD.MOV.U32 R8, RZ, RZ, 0x1e1 ;  /* 0x000001e1ff087424 */ /* 0x000fe400078e00ff */
[----:B------:R-:W-:Y:S02]  /*1210*/  IMAD.MOV.U32 R12, RZ, RZ, 0x1 ;  /* 0x00000001ff0c7424 */ /* 0x000fe400078e00ff */
[----:B0-----:R-:W-:-:S07]  /*1220*/  IMAD.MOV.U32 R13, RZ, RZ, RZ ;  /* 0x000000ffff0d7224 */ /* 0x001fce00078e00ff */
[----:B------:R-:W-:-:S07]  /*1230*/  LEPC R20, `(.L_x_14) ;  /* 0x000000001014794e */ /* 0x000fce0000000000 */
[----:B-1---5:R-:W-:Y:S05]  /*1240*/  CALL.ABS.NOINC R14 ;  /* 0x000000000e007343 */ /* 0x022fea0003c00000 */
.L_x_14:
[----:B------:R-:W-:-:S13]  /*1250*/  ISETP.NE.AND P0, PT, R150, 0x3, PT ;  /* 0x000000039600780c */ /* 0x000fda0003f05270 */
[----:B------:R-:W-:Y:S05]  /*1260*/  @!P0 BRA `(.L_x_15) ;  /* 0x0000000000048947 */ /* 0x000fea0003800000 */
[----:B------:R-:W-:Y:S01]  /*1270*/  BPT.TRAP 0x1 ;  /* 0x000000040000795c */ /* 0x000fe20000300000 */
.L_x_15:
[----:B------:R-:W-:Y:S02]  /*1280*/  IMAD.U32 R3, RZ, RZ, UR37 ;  /* 0x00000025ff037e24 */ /* 0x000fe4000f8e00ff */
[----:B------:R-:W-:-:S03]  /*1290*/  IMAD.U32 R0, RZ, RZ, UR36 ;  /* 0x00000024ff007e24 */ /* 0x000fc6000f8e00ff */
[----:B------:R-:W-:Y:S02]  /*12a0*/  LEA R3, R3, UR39, 0x3 ;  /* 0x0000002703037c11 */ /* 0x000fe4000f8e18ff */
[----:B------:R-:W-:-:S04]  /*12b0*/  SHF.L.U32 R0, R0, 0x1f, RZ ;  /* 0x0000001f00007819 */ /* 0x000fc800000006ff */
[----:B------:R2:W3:Y:S01]  /*12c0*/  SYNCS.PHASECHK.TRANS64.TRYWAIT P1, [R3+URZ], R0 ;  /* 0x00000000030075a7 */ /* 0x0004e2000802017f */
[----:B------:R-:W-:Y:S05]  /*12d0*/  @!P0 BRA `(.L_x_16) ;  /* 0x0000000000048947 */ /* 0x000fea0003800000 */
[----:B------:R-:W-:Y:S01]  /*12e0*/  BPT.TRAP 0x1 ;  /* 0x000000040000795c */ /* 0x000fe20000300000 */
.L_x_16:
[----:B---3--:R-:W-:Y:S05]  /*12f0*/  @P1 BRA `(.L_x_17) ;  /* 0x0000000000081947 */ /* 0x008fea0003800000 */
[----:B------:R-:W3:Y:S02]  /*1300*/  SYNCS.PHASECHK.TRANS64.TRYWAIT P1, [R3+URZ], R0 ;  /* 0x00000000030075a7 */ /* 0x000ee4000802017f */
[----:B---3--:R-:W-:Y:S05]  /*1310*/  @!P1 BRA `(.L_x_18) ;  /* 0x000000a8008c9947 */ /* 0x008fea0003800000 */
.L_x_17:
[----:B------:R-:W-:-:S04]  /*1320*/  UISETP.LT.AND UP0, UPT, UR38, 0x1, UPT ;  /* 0x000000012600788c */ /* 0x000fc8000bf01270 */
[----:B------:R-:W-:-:S06]  /*1330*/  USEL UR4, UR38, 0x1, UP0 ;  /* 0x0000000126047887 */ /* 0x000fcc0008000000 */
[----:B--23--:R-:W-:Y:S01]  /*1340*/  IMAD.U32 R0, RZ, RZ, UR4 ;  /* 0x00000004ff007e24 */ /* 0x00cfe2000f8e00ff */
[----:B------:R-:W-:Y:S05]  /*1350*/  WARPSYNC.ALL ;  /* 0x0000000000007948 */ /* 0x000fea0003800000 */
[----:B------:R-:W-:-:S04]  /*1360*/  IADD3 R0, -R0, UR38, RZ ;  /* 0x0000002600007c10 */ /* 0x000fc8000fffe1ff */
[----:B------:R-:W-:Y:S01]  /*1370*/  ISETP.GE.AND P1, PT, R0, 0x1, PT ;  /* 0x000000010000780c */ /* 0x000fe20003f26270 */
[----:B------:R-:W-:Y:S01]  /*1380*/  UIADD3 UR4, UR39, 0x21180, URZ ;  /* 0x0002118027047890 */ /* 0x000fe2000fffe03f */
[----:B------:R-:W-:Y:S01]  /*1390*/  WARPGROUP.ARRIVE ;  /* 0x00000000000079c5 */ /* 0x000fe20000000000 */
[----:B------:R-:W-:Y:S01]  /*13a0*/  UMOV UR21, 0x80000020 ;  /* 0x8000002000157882 */ /* 0x000fe20000000000 */
[----:B------:R-:W-:Y:S01]  /*13b0*/  UMOV UR23, 0x80000020 ;  /* 0x8000002000177882 */ /* 0x000fe20000000000 */
[----:B------:R-:W-:Y:S01]  /*13c0*/  USHF.R.U32.HI UR4, URZ, 0x4, UR4 ;  /* 0x000000043f047899 */ /* 0x000fe20008011604 */
[----:B------:R-:W-:Y:S01]  /*13d0*/  UMOV UR13, UR21 ;  /* 0x00000015000d7c82 */ /* 0x000fe20008000000 */
[----:B------:R-:W-:Y:S02]  /*13e0*/  UMOV UR15, 0x80000020 ;  /* 0x80000020000f7882 */ /* 0x000fe40000000000 */
[----:B------:R-:W-:Y:S02]  /*13f0*/  ULOP3.LUT UR5, UR4, 0x3fff, URZ, 0xc0, !UPT ;  /* 0x00003fff04057892 */ /* 0x000fe4000f8ec03f */
[----:B------:R-:W-:-:S02]  /*1400*/  ULOP3.LUT UR4, UR42, 0x10000, URZ, 0xfc, !UPT ;  /* 0x000100002a047892 */ /* 0x000fc4000f8efc3f */
[----:B------:R-:W-:Y:S02]  /*1410*/  ULOP3.LUT UR5, UR5, 0x10000, URZ, 0xfc, !UPT ;  /* 0x0001000005057892 */ /* 0x000fe4000f8efc3f */
[----:B------:R-:W-:Y:S02]  /*1420*/  UIMAD UR20, UR37, 0x300, UR4 ;  /* 0x00000300251478a4 */ /* 0x000fe4000f8e0204 */
[----:B------:R-:W-:Y:S01]  /*1430*/  UIMAD UR6, UR37, 0x1c0, UR5 ;  /* 0x000001c0250678a4 */ /* 0x000fe2000f8e0205 */
[----:B------:R-:W-:Y:S01]  /*1440*/  UMOV UR25, UR21 ;  /* 0x0000001500197c82 */ /* 0x000fe20008000000 */
[----:B------:R-:W-:Y:S02]  /*1450*/  UMOV UR27, 0x80000020 ;  /* 0x80000020001b7882 */ /* 0x000fe40000000000 */
[----:B------:R-:W-:Y:S01]  /*1460*/  UIADD3 UR14, UR6, 0x40, URZ ;  /* 0x00000040060e7890 */ /* 0x000fe2000fffe03f */
[----:B------:R-:W-:Y:S02]  /*1470*/  UMOV UR12, UR20 ;  /* 0x00000014000c7c82 */ /* 0x000fe40008000000 */
[----:B------:R-:W-:Y:S01]  /*1480*/  UMOV UR22, UR6 ;  /* 0x0000000600167c82 */ /* 0x000fe20008000000 */
[----:B------:R-:W-:Y:S01]  /*1490*/  UIADD3 UR26, UR6, 0x80, URZ ;  /* 0x00000080061a7890 */ /* 0x000fe2000fffe03f */
[----:B------:R-:W-:Y:S01]  /*14a0*/  HGMMA.64x16x16.F32 R128, gdesc[UR20], RZ, !UPT, gsb0 ;  /* 0x00200000148079f0 */ /* 0x000fe2000c0008ff */
[----:B------:R-:W-:Y:S01]  /*14b0*/  UMOV UR24, UR20 ;  /* 0x0000001400187c82 */ /* 0x000fe20008000000 */
[----:B------:R-:W-:Y:S01]  /*14c0*/  UIADD3 UR10, UR6, 0xc0, URZ ;  /* 0x000000c0060a7890 */ /* 0x000fe2000fffe03f */
[----:B------:R-:W-:Y:S01]  /*14d0*/  UMOV UR8, UR20 ;  /* 0x0000001400087c82 */ /* 0x000fe20008000000 */
[----:B------:R-:W-:Y:S01]  /*14e0*/  UMOV UR9, UR21 ;  /* 0x0000001500097c82 */ /* 0x000fe20008000000 */
[----:B------:R-:W-:Y:S01]  /*14f0*/  UMOV UR11, 0x80000020 ;  /* 0x80000020000b7882 */ /* 0x000fe20000000000 */
        /* <DEDUP_REMOVED lines=13> */
[----:B------:R-:W-:-:S02]  /*15d0*/  WARPGROUP.DEPBAR.LE gsb0, 0x0 ;  /* 0x00008000000079c5 */ /* 0x000fc40000010000 */
[----:B------:R-:W-:-:S06]  /*15e0*/  WARPGROUP.ARRIVE ;  /* 0x00000000000079c5 */ /* 0x000fcc0000000000 */
[----:B------:R-:W-:Y:S01]  /*15f0*/  HGMMA.64x16x16.F32 R112, gdesc[UR12], RZ, !UPT, gsb0 ;  /* 0x002000000c7079f0 */ /* 0x000fe2000c0008ff */
[----:B------:R-:W-:Y:S01]  /*1600*/  UIADD3 UR12, UR20, 0x2, URZ ;  /* 0x00000002140c7890 */ /* 0x000fe2000fffe03f */
[----:B------:R-:W-:Y:S02]  /*1610*/  UMOV UR13, 0x80000020 ;  /* 0x80000020000d7882 */ /* 0x000fe40000000000 */
[----:B------:R-:W-:Y:S01]  /*1620*/  UMOV UR21, UR13 ;  /* 0x0000000d00157c82 */ /* 0x000fe20008000000 */
[----:B------:R-:W-:Y:S02]  /*1630*/  WARPGROUP.DEPBAR.LE gsb0, 0x0 ;  /* 0x00008000000079c5 */ /* 0x000fe40000010000 */
[----:B------:R-:W-:-:S06]  /*1640*/  WARPGROUP.ARRIVE ;  /* 0x00000000000079c5 */ /* 0x000fcc0000000000 */
[----:B------:R-:W-:Y:S03]  /*1650*/  HGMMA.64x16x16.F32 R96, gdesc[UR24], RZ, !UPT, gsb0 ;  /* 0x00200000186079f0 */ /* 0x000fe6000c0008ff */
        /* <DEDUP_REMOVED lines=11> */
[----:B------:R-:W-:Y:S01]  /*1710*/  HGMMA.64x16x16.F32 R32, gdesc[UR32], RZ, !UPT, gsb0 ;  /* 0x00200000202079f0 */ /* 0x000fe2000c0008ff */
[----:B------:R-:W-:Y:S01]  /*1720*/  UMOV UR32, UR7 ;  /* 0x0000000700207c82 */ /* 0x000fe20008000000 */
[----:B------:R-:W-:Y:S01]  /*1730*/  UMOV UR33, 0x80000020 ;  /* 0x8000002000217882 */ /* 0x000fe20000000000 */
[----:B------:R-:W-:Y:S01]  /*1740*/  UMOV UR28, UR32 ;  /* 0x00000020001c7c82 */ /* 0x000fe20008000000 */
[----:B------:R-:W-:Y:S01]  /*1750*/  UMOV UR29, UR33 ;  /* 0x00000021001d7c82 */ /* 0x000fe20008000000 */
[----:B------:R-:W-:Y:S01]  /*1760*/  UMOV UR16, UR32 ;  /* 0x0000002000107c82 */ /* 0x000fe20008000000 */
[----:B------:R-:W-:Y:S01]  /*1770*/  UMOV UR17, UR33 ;  /* 0x0000002100117c82 */ /* 0x000fe20008000000 */
[----:B------:R-:W-:Y:S01]  /*1780*/  UMOV UR8, UR32 ;  /* 0x0000002000087c82 */ /* 0x000fe20008000000 */
[----:B------:R-:W-:Y:S01]  /*1790*/  UMOV UR9, UR33 ;  /* 0x0000002100097c82 */ /* 0x000fe20008000000 */
[----:B------:R-:W-:Y:S01]  /*17a0*/  UMOV UR24, UR32 ;  /* 0x0000002000187c82 */ /* 0x000fe20008000000 */
[----:B------:R-:W-:Y:S01]  /*17b0*/  UMOV UR25, UR33 ;  /* 0x0000002100197c82 */ /* 0x000fe20008000000 */
[----:B------:R-:W-:-:S02]  /*17c0*/  WARPGROUP.DEPBAR.LE gsb0, 0x0 ;  /* 0x00008000000079c5 */ /* 0x000fc40000010000 */
[----:B------:R-:W-:-:S06]  /*17d0*/  WARPGROUP.ARRIVE ;  /* 0x00000000000079c5 */ /* 0x000fcc0000000000 */
[----:B------:R-:W-:Y:S01]  /*17e0*/  HGMMA.64x16x16.F32 R24, gdesc[UR32], RZ, !UPT, gsb0 ;  /* 0x00200000201879f0 */ /* 0x000fe2000c0008ff */
[----:B------:R-:W-:Y:S01]  /*17f0*/  UMOV UR34, UR14 ;  /* 0x0000000e00227c82 */ /* 0x000fe20008000000 */
[----:B------:R-:W-:Y:S01]  /*1800*/  UMOV UR35, UR15 ;  /* 0x0000000f00237c82 */ /* 0x000fe20008000000 */
[----:B------:R-:W-:Y:S01]  /*1810*/  UIADD3 UR14, UR6, 0x2, URZ ;  /* 0x00000002060e7890 */ /* 0x000fe2000fffe03f */
[----:B------:R-:W-:Y:S01]  /*1820*/  UMOV UR15, 0x80000020 ;  /* 0x80000020000f7882 */ /* 0x000fe20000000000 */
[----:B------:R-:W-:Y:S02]  /*1830*/  WARPGROUP.DEPBAR.LE gsb0, 0x0 ;  /* 0x00008000000079c5 */ /* 0x000fe40000010000 */
[----:B------:R-:W-:-:S06]  /*1840*/  WARPGROUP.ARRIVE ;  /* 0x00000000000079c5 */ /* 0x000fcc0000000000 */
[----:B------:R-:W-:Y:S01]  /*1850*/  HGMMA.64x16x16.F32 R40, gdesc[UR28], RZ, !UPT, gsb0 ;  /* 0x002000001c2879f0 */ /* 0x000fe2000c0008ff */
[----:B------:R-:W-:Y:S01]  /*1860*/  UIADD3 UR30, UR6, 0xc2, URZ ;  /* 0x000000c2061e7890 */ /* 0x000fe2000fffe03f */
[----:B------:R-:W-:Y:S01]  /*1870*/  UMOV UR28, UR12 ;  /* 0x0000000c001c7c82 */ /* 0x000fe20008000000 */
[----:B------:R-:W-:Y:S01]  /*1880*/  UMOV UR29, UR13 ;  /* 0x0000000d001d7c82 */ /* 0x000fe20008000000 */
[----:B------:R-:W-:Y:S01]  /*1890*/  UMOV UR31, 0x80000020 ;  /* 0x80000020001f7882 */ /* 0x000fe20000000000 */
[----:B------:R-:W-:Y:S02]  /*18a0*/  WARPGROUP.DEPBAR.LE gsb0, 0x0 ;  /* 0x00008000000079c5 */ /* 0x000fe40000010000 */
[----:B------:R-:W-:-:S06]  /*18b0*/  WARPGROUP.ARRIVE ;  /* 0x00000000000079c5 */ /* 0x000fcc0000000000 */
[----:B------:R-:W-:Y:S01]  /*18c0*/  HGMMA.64x16x16.F32 R56, gdesc[UR16], RZ, !UPT, gsb0 ;  /* 0x00200000103879f0 */ /* 0x000fe2000c0008ff */
[----:B------:R-:W-:Y:S01]  /*18d0*/  UMOV UR16, UR32 ;  /* 0x0000002000107c82 */ /* 0x000fe20008000000 */
[----:B------:R-:W-:Y:S01]  /*18e0*/  UMOV UR17, UR33 ;  /* 0x0000002100117c82 */ /* 0x000fe20008000000 */
        /* <DEDUP_REMOVED lines=32> */
[----:B------:R-:W-:-:S03]  /*1af0*/  UIADD3 UR6, UR20, 0x202, URZ ;  /* 0x0000020214067890 */ /* 0x000fc6000fffe03f */
[----:B------:R-:W-:Y:S01]  /*1b00*/  UMOV UR20, UR12 ;  /* 0x0000000c00147c82 */ /* 0x000fe20008000000 */
[----:B------:R-:W-:Y:S02]  /*1b10*/  WARPGROUP.DEPBAR.LE gsb0, 0x0 ;  /* 0x00008000000079c5 */ /* 0x000fe40000010000 */
[----:B------:R-:W-:-:S06]  /*1b20*/  WARPGROUP.ARRIVE ;  /* 0x00000000000079c5 */ /* 0x000fcc0000000000 */
[----:B------:R-:W-:Y:S03]  /*1b30*/  HGMMA.64x16x16.F32 R128, gdesc[UR12], R128, gsb0 ;  /* 0x002000000c8079f0 */ /* 0x000fe60008000880 */
        /* <DEDUP_REMOVED lines=17> */
[----:B------:R-:W-:Y:S01]  /*1c50*/  HGMMA.64x16x16.F32 R32, gdesc[UR20], R32, gsb0 ;  /* 0x00200000142079f0 */ /* 0x000fe20008000820 */
        /* <DEDUP_REMOVED lines=36> */
[----:B------:R-:W-:Y:S05]  /*1ea0*/  @!P1 BRA `(.L_x_19) ;  /* 0x0000000c004c9947 */ /* 0x000fea0003800000 */
[----:B------:R-:W-:Y:S01]  /*1eb0*/  UIADD3 UR7, UR37, 0x1, URZ ;  /* 0x0000000125077890 */ /* 0x000fe2000fffe03f */
[----:B------:R-:W-:-:S03]  /*1ec0*/  IMAD.MOV.U32 R3, RZ, RZ, R0 ;  /* 0x000000ffff037224 */ /* 0x000fc600078e0000 */
[----:B------:R-:W-:-:S04]  /*1ed0*/  UISETP.NE.AND UP0, UPT, UR7, 0xb, UPT ;  /* 0x0000000b0700788c */ /* 0x000fc8000bf05270 */
[----:B------:R-:W-:Y:S02]  /*1ee0*/  USEL UR6, URZ, 0x1, UP0 ;  /* 0x000000013f067887 */ /* 0x000fe40008000000 */
[----:B------:R-:W-:Y:S02]  /*1ef0*/  USEL UR7, UR7, URZ, UP0 ;  /* 0x0000003f07077287 */ /* 0x000fe40008000000 */
[----:B------:R-:W-:-:S06]  /*1f00*/  ULOP3.LUT UR6, UR36, UR6, URZ, 0x3c, !UPT ;  /* 0x0000000624067292 */ /* 0x000fcc000f8e3c3f */
[----:B------:R-:W-:Y:S01]  /*1f10*/  IMAD.U32 R6, RZ, RZ, UR6 ;  /* 0x00000006ff067e24 */ /* 0x000fe2000f8e00ff */
[----:B------:R-:W-:-:S06]  /*1f20*/  UMOV UR6, UR37 ;  /* 0x0000002500067c82 */ /* 0x000fcc0008000000 */
.L_x_26:
[----:B------:R-:W-:Y:S05]  /*1f30*/  @!P0 BRA `(.L_x_20) ;  /* 0x0000000000048947 */ /* 0x000fea0003800000 */
[----:B------:R-:W-:Y:S01]  /*1f40*/  BPT.TRAP 0x1 ;  /* 0x000000040000795c */ /* 0x000fe20000300000 */
.L_x_20:
[----:B------:R-:W-:Y:S01]  /*1f50*/  ULEA UR8, UR7, UR39, 0x3 ;  /* 0x0000002707087291 */ /* 0x000fe2000f8e183f */
[----:B01----:R-:W-:-:S08]  /*1f60*/  SHF.L.U32 R4, R6, 0x1f, RZ ;  /* 0x0000001f06047819 */ /* 0x003fd000000006ff */
[----:B------:R0:W1:Y:S01]  /*1f70*/  SYNCS.PHASECHK.TRANS64.TRYWAIT P1, [UR8], R4 ;  /* 0x00000004ff0075a7 */ /* 0x0000620008020148 */
[----:B------:R-:W-:Y:S05]  /*1f80*/  @!P0 BRA `(.L_x_21) ;  /* 0x0000000000048947 */ /* 0x000fea0003800000 */
[----:B------:R-:W-:Y:S01]  /*1f90*/  BPT.TRAP 0x1 ;  /* 0x000000040000795c */ /* 0x000fe20000300000 */
.L_x_21:
[----:B-1----:R-:W-:Y:S05]  /*1fa0*/  @P1 BRA `(.L_x_22) ;  /* 0x0000000000081947 */ /* 0x002fea0003800000 */
[----:B------:R-:W1:Y:S02]  /*1fb0*/  SYNCS.PHASECHK.TRANS64.TRYWAIT P1, [UR8], R4 ;  /* 0x00000004ff0075a7 */ /* 0x000e640008020148 */
[----:B-1----:R-:W-:Y:S05]  /*1fc0*/  @!P1 BRA `(.L_x_23) ;  /* 0x0000009c00749947 */ /* 0x002fea0003800000 */
.L_x_22:
[----:B------:R-:W-:Y:S01]  /*1fd0*/  UIMAD UR42, UR7, 0x300, UR4 ;  /* 0x00000300072a78a4 */ /* 0x000fe2000f8e0204 */
[----:B------:R-:W-:Y:S01]  /*1fe0*/  WARPGROUP.ARRIVE ;  /* 0x00000000000079c5 */ /* 0x000fe20000000000 */
[----:B------:R-:W-:Y:S01]  /*1ff0*/  UIMAD UR43, UR7, 0x1c0, UR5 ;  /* 0x000001c0072b78a4 */ /* 0x000fe2000f8e0205 */
[----:B------:R-:W-:Y:S01]  /*2000*/  UMOV UR9, 0x80000020 ;  /* 0x8000002000097882 */ /* 0x000fe20000000000 */
[----:B------:R-:W-:Y:S02]  /*2010*/  UMOV UR11, 0x80000020 ;  /* 0x80000020000b7882 */ /* 0x000fe40000000000 */
[----:B------:R-:W-:Y:S01]  /*2020*/  UIADD3 UR14, UR43, 0x40, URZ ;  /* 0x000000402b0e7890 */ /* 0x000fe2000fffe03f */
[----:B------:R-:W-:Y:S02]  /*2030*/  UMOV UR8, UR42 ;  /* 0x0000002a00087c82 */ /* 0x000fe40008000000 */
[----:B------:R-:W-:Y:S01]  /*2040*/  UMOV UR10, UR43 ;  /* 0x0000002b000a7c82 */ /* 0x000fe20008000000 */
[----:B------:R-:W-:Y:S01]  /*2050*/  UMOV UR12, UR8 ;  /* 0x00000008000c7c82 */ /* 0x000fe20008000000 */
[----:B------:R-:W-:Y:S01]  /*2060*/  HGMMA.64x16x16.F32 R128, gdesc[UR8], R128, gsb0 ;  /* 0x00200000088079f0 */ /* 0x000fe20008000880 */
        /* <DEDUP_REMOVED lines=23> */
[----:B------:R-:W-:Y:S01]  /*21e0*/  UMOV UR9, 0x80000020 ;  /* 0x8000002000097882 */ /* 0x000fe20000000000 */
[----:B------:R-:W-:-:S02]  /*21f0*/  WARPGROUP.DEPBAR.LE gsb0, 0x0 ;  /* 0x00008000000079c5 */ /* 0x000fc40000010000 */
[----:B------:R-:W-:-:S06]  /*2200*/  WARPGROUP.ARRIVE ;  /* 0x00000000000079c5 */ /* 0x000fcc0000000000 */
[----:B------:R-:W-:Y:S01]  /*2210*/  HGMMA.64x16x16.F32 R112, gdesc[UR12], R112, gsb0 ;  /* 0x002000000c7079f0 */ /* 0x000fe20008000870 */
[----:B------:R-:W-:Y:S02]  /*2220*/  UIADD3 UR12, UR42, 0x200, URZ ;  /* 0x000002002a0c7890 */ /* 0x000fe4000fffe03f */
[----:B------:R-:W-:Y:S01]  /*2230*/  UIADD3 UR42, UR42, 0x202, URZ ;  /* 0x000002022a2a7890 */ /* 0x000fe2000fffe03f */
        /* <DEDUP_REMOVED lines=29> */
[----:B------:R-:W-:Y:S01]  /*2410*/  HGMMA.64x16x16.F32 R24, gdesc[UR32], R24, gsb0 ;  /* 0x00200000201879f0 */ /* 0x000fe20008000818 */
[----:B------:R-:W-:Y:S01]  /*2420*/  UMOV UR34, UR10 ;  /* 0x0000000a00227c82 */ /* 0x000fe20008000000 */
[----:B------:R-:W-:Y:S01]  /*2430*/  UMOV UR35, UR11 ;  /* 0x0000000b00237c82 */ /* 0x000fe20008000000 */
[----:B------:R-:W-:Y:S01]  /*2440*/  UMOV UR11, 0x80000020 ;  /* 0x80000020000b7882 */ /* 0x000fe20000000000 */
[----:B------:R-:W-:Y:S02]  /*2450*/  WARPGROUP.DEPBAR.LE gsb0, 0x0 ;  /* 0x00008000000079c5 */ /* 0x000fe40000010000 */
[----:B------:R-:W-:-:S06]  /*2460*/  WARPGROUP.ARRIVE ;  /* 0x00000000000079c5 */ /* 0x000fcc0000000000 */
[----:B------:R-:W-:Y:S01]  /*2470*/  HGMMA.64x16x16.F32 R40, gdesc[UR28], R40, gsb0 ;  /* 0x002000001c2879f0 */ /* 0x000fe20008000828 */
[----:B------:R-:W-:Y:S01]  /*2480*/  UIADD3 UR30, UR43, 0x142, URZ ;  /* 0x000001422b1e7890 */ /* 0x000fe2000fffe03f */
        /* <DEDUP_REMOVED lines=20> */
[----:B------:R-:W-:Y:S02]  /*25d0*/  UIADD3 UR16, UR43, 0x2, URZ ;  /* 0x000000022b107890 */ /* 0x000fe4000fffe03f */
[----:B------:R-:W-:Y:S01]  /*25e0*/  UIADD3 UR18, UR43, 0x82, URZ ;  /* 0x000000822b127890 */ /* 0x000fe2000fffe03f */
[----:B------:R-:W-:Y:S01]  /*25f0*/  UMOV UR17, UR9 ;  /* 0x0000000900117c82 */ /* 0x000fe20008000000 */
[----:B------:R-:W-:-:S03]  /*2600*/  UMOV UR19, 0x80000020 ;  /* 0x8000002000137882 */ /* 0x000fc60000000000 */
[----:B------:R-:W-:Y:S01]  /*2610*/  UMOV UR10, UR16 ;  /* 0x00000010000a7c82 */ /* 0x000fe20008000000 */
[----:B------:R-:W-:Y:S01]  /*2620*/  UMOV UR16, UR8 ;  /* 0x0000000800107c82 */ /* 0x000fe20008000000 */
        /* <DEDUP_REMOVED lines=72> */
[----:B------:R-:W-:Y:S01]  /*2ab0*/  BPT.TRAP 0x1 ;  /* 0x000000040000795c */ /* 0x000fe20000300000 */
.L_x_24:
[----:B------:R-:W-:Y:S01]  /*2ac0*/  ULEA UR8, UR6, UR39, 0x3 ;  /* 0x0000002706087291 */ /* 0x000fe2000f8e183f */
[----:B------:R-:W-:-:S03]  /*2ad0*/  ISETP.GT.U32.AND P1, PT, R19, 0x1, PT ;  /* 0x000000011300780c */ /* 0x000fc60003f24070 */
[----:B------:R-:W-:-:S04]  /*2ae0*/  UIADD3 UR8, UR8, 0x58, URZ ;  /* 0x0000005808087890 */ /* 0x000fc8000fffe03f */
[----:B------:R-:W-:-:S09]  /*2af0*/  UPRMT UR8, URZ, 0x654, UR8 ;  /* 0x000006543f087896 */ /* 0x000fd20008000008 */
[----:B------:R-:W-:Y:S01]  /*2b00*/  SYNCS.ARRIVE.TRANS64.RED.A1T0 RZ, [UR8], RZ ;  /* 0x000000ffffff79a7 */ /* 0x000fe20008100408 */
[----:B------:R-:W-:Y:S05]  /*2b10*/  @P1 BRA `(.L_x_25) ;  /* 0x0000000000041947 */ /* 0x000fea0003800000 */
[----:B------:R-:W-:Y:S01]  /*2b20*/  BPT.TRAP 0x1 ;  /* 0x000000040000795c */ /* 0x000fe20000300000 */
.L_x_25:
[----:B------:R-:W-:Y:S01]  /*2b30*/  UIADD3 UR7, UR7, 0x1, URZ ;  /* 0x0000000107077890 */ /* 0x000fe2000fffe03f */
[C---:B------:R-:W-:Y:S01]  /*2b40*/  ISETP.GT.AND P1, PT, R3.reuse, 0x1, PT ;  /* 0x000000010300780c */ /* 0x040fe20003f24270 */
[----:B------:R-:W-:Y:S01]  /*2b50*/  UIADD3 UR6, UR6, 0x1, URZ ;  /* 0x0000000106067890 */ /* 0x000fe2000fffe03f */
[----:B------:R-:W-:Y:S01]  /*2b60*/  VIADD R3, R3, 0xffffffff ;  /* 0xffffffff03037836 */ /* 0x000fe20000000000 */
[----:B------:R-:W-:Y:S02]  /*2b70*/  UISETP.NE.AND UP0, UPT, UR7, 0xb, UPT ;  /* 0x0000000b0700788c */ /* 0x000fe4000bf05270 */
[----:B------:R-:W-:Y:S02]  /*2b80*/  UISETP.NE.AND UP1, UPT, UR6, 0xb, UPT ;  /* 0x0000000b0600788c */ /* 0x000fe4000bf25270 */
[----:B------:R-:W-:Y:S02]  /*2b90*/  USEL UR8, URZ, 0x1, UP0 ;  /* 0x000000013f087887 */ /* 0x000fe40008000000 */
[----:B------:R-:W-:-:S02]  /*2ba0*/  USEL UR7, UR7, URZ, UP0 ;  /* 0x0000003f07077287 */ /* 0x000fc40008000000 */
[----:B------:R-:W-:Y:S02]  /*2bb0*/  USEL UR6, UR6, URZ, UP1 ;  /* 0x0000003f06067287 */ /* 0x000fe40008800000 */
[----:B------:R-:W-:Y:S01]  /*2bc0*/  LOP3.LUT R6, R6, UR8, RZ, 0x3c, !PT ;  /* 0x0000000806067c12 */ /* 0x000fe2000f8e3cff */
[----:B------:R-:W-:Y:S09]  /*2bd0*/  @P1 BRA `(.L_x_26) ;  /* 0xfffffff000d41947 */ /* 0x000ff2000383ffff */
.L_x_19:
[----:B------:R-:W2:Y:S02]  /*2be0*/  LDC R3, c[0x0][0x28c] ;  /* 0x0000a300ff037b82 */ /* 0x000ea40000000800 */
[----:B--2---:R-:W-:-:S13]  /*2bf0*/  ISETP.GE.AND P1, PT, R3, 0x1, PT ;  /* 0x000000010300780c */ /* 0x004fda0003f26270 */
[----:B------:R-:W-:Y:S05]  /*2c00*/  @!P1 BRA `(.L_x_27) ;  /* 0x0000000000349947 */ /* 0x000fea0003800000 */
[----:B------:R-:W-:Y:S05]  /*2c10*/  @!P0 BRA `(.L_x_28) ;  /* 0x0000000000048947 */ /* 0x000fea0003800000 */
[----:B------:R-:W-:Y:S01]  /*2c20*/  BPT.TRAP 0x1 ;  /* 0x000000040000795c */ /* 0x000fe20000300000 */
.L_x_28:
[----:B------:R-:W-:Y:S01]  /*2c30*/  VIADD R0, R0, UR37 ;  /* 0x0000002500007c36 */ /* 0x000fe20008000000 */
[----:B------:R-:W-:-:S03]  /*2c40*/  ISETP.GT.U32.AND P0, PT, R19, 0x1, PT ;  /* 0x000000011300780c */ /* 0x000fc60003f04070 */
[----:B01----:R-:W-:-:S05]  /*2c50*/  IMAD.WIDE.U32 R4, R0, -0x45d1745d, RZ ;  /* 0xba2e8ba300047825 */ /* 0x003fca00078e00ff */
[----:B------:R-:W-:-:S05]  /*2c60*/  SHF.R.U32.HI R5, RZ, 0x3, R5 ;  /* 0x00000003ff057819 */ /* 0x000fca0000011605 */
[----:B------:R-:W-:-:S05]  /*2c70*/  IMAD R0, R5, -0xb, R0 ;  /* 0xfffffff505007824 */ /* 0x000fca00078e0200 */
[----:B------:R-:W-:-:S05]  /*2c80*/  LEA R0, R0, UR39, 0x3 ;  /* 0x0000002700007c11 */ /* 0x000fca000f8e18ff */
[----:B------:R-:W-:-:S05]  /*2c90*/  VIADD R0, R0, 0x58 ;  /* 0x0000005800007836 */ /* 0x000fca0000000000 */
[----:B------:R-:W-:-:S04]  /*2ca0*/  PRMT R0, RZ, 0x654, R0 ;  /* 0x00000654ff007816 */ /* 0x000fc80000000000 */
[----:B------:R2:W-:Y:S01]  /*2cb0*/  SYNCS.ARRIVE.TRANS64.RED.A1T0 RZ, [R0+URZ], RZ ;  /* 0x000000ff00ff79a7 */ /* 0x0005e2000810043f */
[----:B------:R-:W-:Y:S05]  /*2cc0*/  @P0 BRA `(.L_x_27) ;  /* 0x0000000000040947 */ /* 0x000fea0003800000 */
[----:B------:R-:W-:Y:S01]  /*2cd0*/  BPT.TRAP 0x1 ;  /* 0x000000040000795c */ /* 0x000fe20000300000 */
.L_x_27:
[----:B01----:R-:W0:Y:S01]  /*2ce0*/  LDC R5, c[0x0][0x288] ;  /* 0x0000a200ff057b82 */ /* 0x003e220000000800 */
[----:B--2---:R-:W-:Y:S01]  /*2cf0*/  LOP3.LUT R0, R22, 0x1, RZ, 0xc0, !PT ;  /* 0x0000000116007812 */ /* 0x004fe200078ec0ff */
[----:B------:R-:W-:Y:S01]  /*2d00*/  IMAD R139, R139, 0x70, RZ ;  /* 0x000000708b8b7824 */ /* 0x000fe200078e02ff */
[----:B------:R-:W-:Y:S01]  /*2d10*/  SHF.R.U32.HI R3, RZ, 0x2, R18 ;  /* 0x00000002ff037819 */ /* 0x000fe20000011612 */
[----:B------:R-:W-:Y:S01]  /*2d20*/  UIADD3 UR37, UR38, UR37, URZ ;  /* 0x0000002526257290 */ /* 0x000fe2000fffe03f */
[----:B------:R-:W-:Y:S01]  /*2d30*/  LOP3.LUT R4, R18, 0x60, RZ, 0xc0, !PT ;  /* 0x0000006012047812 */ /* 0x000fe200078ec0ff */
[----:B------:R-:W-:Y:S01]  /*2d40*/  IMAD.SHL.U32 R20, R0, 0x40, RZ ;  /* 0x0000004000147824 */ /* 0x000fe200078e00ff */
[----:B------:R-:W-:Y:S01]  /*2d50*/  LOP3.LUT R3, R3, 0x7, RZ, 0xc0, !PT ;  /* 0x0000000703037812 */ /* 0x000fe200078ec0ff */
[----:B------:R-:W-:Y:S01]  /*2d60*/  IMAD R6, R136, 0xc0, RZ ;  /* 0x000000c088067824 */ /* 0x000fe200078e02ff */
[----:B------:R-:W-:Y:S01]  /*2d70*/  SHF.R.U32.HI R4, RZ, 0x1, R4 ;  /* 0x00000001ff047819 */ /* 0x000fe20000011604 */
[----:B------:R-:W-:Y:S01]  /*2d80*/  UISETP.GT.U32.AND UP0, UPT, UR37, 0xa, UPT ;  /* 0x0000000a2500788c */ /* 0x000fe2000bf04070 */
[--C-:B------:R-:W-:Y:S01]  /*2d90*/  LOP3.LUT R20, R20, 0x40, R3.reuse, 0xe2, !PT ;  /* 0x0000004014147812 */ /* 0x100fe200078ee203 */
[----:B------:R-:W-:Y:S01]  /*2da0*/  IMAD.SHL.U32 R10, R18, 0x2, RZ ;  /* 0x00000002120a7824 */ /* 0x000fe200078e00ff */
[-C--:B------:R-:W-:Y:S01]  /*2db0*/  IADD3 R3, RZ, -R4.reuse, -R3 ;  /* 0x80000004ff037210 */ /* 0x080fe20007ffe803 */
[----:B------:R-:W-:Y:S01]  /*2dc0*/  ULDC UR7, c[0x0][0x284] ;  /* 0x0000a10000077ab9 */ /* 0x000fe20000000800 */
[----:B------:R-:W-:Y:S01]  /*2dd0*/  UISETP.LT.U32.AND UP0, UPT, UR38, 0xb, UP0 ;  /* 0x0000000b2600788c */ /* 0x000fe20008701070 */
[----:B------:R-:W-:Y:S01]  /*2de0*/  SHF.R.S32.HI R9, RZ, 0x1f, R23 ;  /* 0x0000001fff097819 */ /* 0x000fe20000011417 */
[----:B------:R-:W-:Y:S01]  /*2df0*/  UISETP.GE.U32.AND UP1, UPT, UR38, 0xb, UPT ;  /* 0x0000000b2600788c */ /* 0x000fe2000bf26070 */
[----:B------:R-:W-:Y:S01]  /*2e00*/  IMAD R3, R0, -0x40, R3 ;  /* 0xffffffc000037824 */ /* 0x000fe200078e0203 */
[----:B------:R-:W-:Y:S01]  /*2e10*/  LOP3.LUT R0, R18, 0x3, RZ, 0xc0, !PT ;  /* 0x0000000312007812 */ /* 0x000fe200078ec0ff */
[----:B------:R-:W-:Y:S01]  /*2e20*/  UIMAD.WIDE.U32 UR4, UR37, -0x45d1745d, URZ ;  /* 0xba2e8ba3250478a5 */ /* 0x000fe2000f8e003f */
[C---:B------:R-:W-:Y:S01]  /*2e30*/  LOP3.LUT R10, R139.reuse, 0x6, R10, 0xf8, !PT ;  /* 0x000000068b0a7812 */ /* 0x040fe200078ef80a */
[----:B------:R-:W-:Y:S01]  /*2e40*/  USEL UR6, URZ, 0x1, !UP0 ;  /* 0x000000013f067887 */ /* 0x000fe2000c000000 */
[----:B------:R-:W-:Y:S01]  /*2e50*/  LOP3.LUT R20, R20, R4, RZ, 0xfc, !PT ;  /* 0x0000000414147212 */ /* 0x000fe200078efcff */
[----:B------:R-:W-:Y:S01]  /*2e60*/  ULDC.64 UR8, c[0x0][0x5d0] ;  /* 0x0001740000087ab9 */ /* 0x000fe20000000a00 */
[----:B0-----:R-:W-:Y:S01]  /*2e70*/  ISETP.GE.AND P0, PT, R139, R5, PT ;  /* 0x000000058b00720c */ /* 0x001fe20003f06270 */
[----:B------:R-:W-:Y:S01]  /*2e80*/  IMAD R8, R0, -0x2, R5 ;  /* 0xfffffffe00087824 */ /* 0x000fe200078e0205 */
[----:B------:R-:W-:Y:S01]  /*2e90*/  SHF.R.S32.HI R11, RZ, 0x1f, R10 ;  /* 0x0000001fff0b7819 */ /* 0x000fe2000001140a */
[----:B------:R-:W-:Y:S01]  /*2ea0*/  IMAD R0, R9, UR8, RZ ;  /* 0x0000000809007c24 */ /* 0x000fe2000f8e02ff */
[C---:B------:R-:W-:Y:S01]  /*2eb0*/  ISETP.GE.OR P0, PT, R6.reuse, UR7, P0 ;  /* 0x0000000706007c0c */ /* 0x040fe20008706670 */
[----:B------:R-:W-:Y:S01]  /*2ec0*/  USHF.R.U32.HI UR4, URZ, 0x3, UR5 ;  /* 0x000000033f047899 */ /* 0x000fe20008011605 */
[----:B------:R-:W-:Y:S01]  /*2ed0*/  IMAD.MOV.U32 R21, RZ, RZ, RZ ;  /* 0x000000ffff157224 */ /* 0x000fe200078e00ff */
[----:B------:R-:W-:Y:S01]  /*2ee0*/  ULOP3.LUT UR36, UR36, UR6, URZ, 0x3c, !UPT ;  /* 0x0000000624247292 */ /* 0x000fe2000f8e3c3f */
[C---:B------:R-:W-:Y:S01]  /*2ef0*/  IMAD R7, R23.reuse, UR9, R0 ;  /* 0x0000000917077c24 */ /* 0x040fe2000f8e0200 */
[----:B------:R-:W-:Y:S01]  /*2f00*/  UIMAD UR37, UR4, -0xb, UR37 ;  /* 0xfffffff5042578a4 */ /* 0x000fe2000f8e0225 */
[----:B------:R-:W-:Y:S01]  /*2f10*/  IMAD.WIDE.U32 R4, R23, UR8, R10 ;  /* 0x0000000817047c25 */ /* 0x000fe2000f8e000a */
[----:B------:R-:W-:Y:S01]  /*2f20*/  IADD3 R0, -R6, UR7, R3 ;  /* 0x0000000706007c10 */ /* 0x000fe2000fffe103 */
[----:B------:R-:W-:-:S02]  /*2f30*/  @UP1 ULOP3.LUT UR36, UR36, 0x1, UR4, 0x78, !UPT ;  /* 0x0000000124241892 */ /* 0x000fc4000f8e7804 */
[----:B------:R-:W-:-:S04]  /*2f40*/  IMAD.WIDE R20, R136, 0xc0, R20 ;  /* 0x000000c088147825 */ /* 0x000fc800078e0214 */
[----:B------:R-:W-:Y:S02]  /*2f50*/  IMAD.IADD R7, R5, 0x1, R7 ;  /* 0x0000000105077824 */ /* 0x000fe400078e0207 */
[----:B------:R-:W-:Y:S02]  /*2f60*/  IMAD.IADD R3, R8, 0x1, -R139 ;  /* 0x0000000108037824 */ /* 0x000fe400078e0a8b */
[----:B------:R-:W-:Y:S02]  /*2f70*/  IMAD.MOV.U32 R136, RZ, RZ, -0x1 ;  /* 0xffffffffff887424 */ /* 0x000fe400078e00ff */
[----:B------:R-:W-:Y:S01]  /*2f80*/  IMAD.MOV.U32 R6, RZ, RZ, R4 ;  /* 0x000000ffff067224 */ /* 0x000fe200078e0004 */
[----:B------:R-:W-:Y:S06]  /*2f90*/  @P0 BRA `(.L_x_29) ;  /* 0x0000006c003c0947 */ /* 0x000fec0003800000 */
[----:B------:R-:W0:Y:S01]  /*2fa0*/  LDC.64 R4, c[0x0][0x5c8] ;  /* 0x00017200ff047b82 */ /* 0x000e220000000a00 */
[----:B-----5:R-:W-:Y:S01]  /*2fb0*/  FSETP.NEU.AND P2, PT, R138, RZ, PT ;  /* 0x000000ff8a00720b */ /* 0x020fe20003f4d000 */
[----:B------:R-:W-:Y:S01]  /*2fc0*/  BSSY B0, `(.L_x_29) ;  /* 0x00006cc000007945 */ /* 0x000fe20003800000 */
[----:B------:R-:W-:-:S04]  /*2fd0*/  ISETP.GT.AND P0, PT, R3, RZ, PT ;  /* 0x000000ff0300720c */ /* 0x000fc80003f04270 */
[----:B------:R-:W-:Y:S01]  /*2fe0*/  ISETP.GT.AND P1, PT, R0, RZ, P0 ;  /* 0x000000ff0000720c */ /* 0x000fe20000724270 */
[-C--:B0-----:R-:W-:Y:S02]  /*2ff0*/  IMAD R8, R21, R4.reuse, RZ ;  /* 0x0000000415087224 */ /* 0x081fe400078e02ff */
[----:B------:R-:W-:-:S04]  /*3000*/  IMAD.WIDE.U32 R144, R20, R4, R6 ;  /* 0x0000000414907225 */ /* 0x000fc800078e0006 */
[----:B------:R-:W-:-:S04]  /*3010*/  IMAD R7, R20, R5, R8 ;  /* 0x0000000514077224 */ /* 0x000fc800078e0208 */
[----:B------:R-:W-:Y:S01]  /*3020*/  IMAD.IADD R153, R145, 0x1, R7 ;  /* 0x0000000191997824 */ /* 0x000fe200078e0207 */
[----:B------:R-:W-:Y:S06]  /*3030*/  @!P2 BRA `(.L_x_30) ;  /* 0x0000004c0048a947 */ /* 0x000fec0003800000 */
[----:B------:R-:W0:Y:S01]  /*3040*/  LDC.64 R140, c[0x0][0x5b8] ;  /* 0x00016e00ff8c7b82 */ /* 0x000e220000000a00 */
[----:B------:R-:W-:-:S07]  /*3050*/  ULDC.64 UR4, c[0x0][0x5c0] ;  /* 0x0001700000047ab9 */ /* 0x000fce0000000a00 */
[----:B------:R-:W1:Y:S08]  /*3060*/  LDC.64 R142, c[0x0][0x5b0] ;  /* 0x00016c00ff8e7b82 */ /* 0x000e700000000a00 */
[----:B------:R-:W2:Y:S01]  /*3070*/  LDC.64 R12, c[0x0][0x5a8] ;  /* 0x00016a00ff0c7b82 */ /* 0x000ea20000000a00 */
[-C--:B0-----:R-:W-:Y:S02]  /*3080*/  IMAD R6, R9, R140.reuse, RZ ;  /* 0x0000008c09067224 */ /* 0x081fe400078e02ff */
[----:B------:R-:W-:-:S04]  /*3090*/  IMAD.WIDE.U32 R146, R23, R140, R10 ;  /* 0x0000008c17927225 */ /* 0x000fc800078e000a */
[----:B------:R-:W-:Y:S02]  /*30a0*/  IMAD R141, R23, R141, R6 ;  /* 0x0000008d178d7224 */ /* 0x000fe400078e0206 */
[-C--:B-1----:R-:W-:Y:S02]  /*30b0*/  IMAD R139, R21, R142.reuse, RZ ;  /* 0x0000008e158b7224 */ /* 0x082fe400078e02ff */
[----:B------:R-:W-:Y:S02]  /*30c0*/  IMAD.IADD R149, R147, 0x1, R141 ;  /* 0x0000000193957824 */ /* 0x000fe400078e028d */
[----:B------:R-:W-:Y:S02]  /*30d0*/  IMAD.MOV.U32 R148, RZ, RZ, R146 ;  /* 0x000000ffff947224 */ /* 0x000fe400078e0092 */
[C---:B------:R-:W-:Y:S02]  /*30e0*/  IMAD R139, R20.reuse, R143, R139 ;  /* 0x0000008f148b7224 */ /* 0x040fe400078e028b */
[----:B------:R-:W-:-:S04]  /*30f0*/  IMAD.WIDE.U32 R6, R20, R142, R148 ;  /* 0x0000008e14067225 */ /* 0x000fc800078e0094 */
[----:B------:R-:W-:Y:S01]  /*3100*/  IMAD.IADD R7, R7, 0x1, R139 ;  /* 0x0000000107077824 */ /* 0x000fe200078e028b */
[----:B--2---:R-:W-:-:S04]  /*3110*/  LEA R8, P2, R6, R12, 0x1 ;  /* 0x0000000c06087211 */ /* 0x004fc800078408ff */
[----:B------:R-:W-:-:S05]  /*3120*/  LEA.HI.X R9, R6, R13, R7, 0x1, P2 ;  /* 0x0000000d06097211 */ /* 0x000fca00010f0c07 */
[----:B------:R0:W2:Y:S01]  /*3130*/  @P1 LDG.E.LTC128B.U16 R151, desc[UR40][R8.64] ;  /* 0x0000002808971981 */ /* 0x0000a2000c1e1520 */
[----:B------:R-:W-:Y:S01]  /*3140*/  LEA R6, P2, R144, UR4, 0x1 ;  /* 0x0000000490067c11 */ /* 0x000fe2000f8408ff */
[----:B------:R-:W-:Y:S01]  /*3150*/  IMAD.WIDE.U32 R14, R20, R142, R10 ;  /* 0x0000008e140e7225 */ /* 0x000fe200078e000a */
[----:B------:R-:W-:Y:S01]  /*3160*/  ISETP.GT.AND P3, PT, R3, 0x1, PT ;  /* 0x000000010300780c */ /* 0x000fe20003f64270 */
[----:B------:R-:W-:Y:S01]  /*3170*/  BSSY B1, `(.L_x_31) ;  /* 0x0000011000017945 */ /* 0x000fe20003800000 */
[----:B------:R-:W-:Y:S01]  /*3180*/  SHF.L.U64.HI R145, R142, 0x3, R143 ;  /* 0x000000038e917819 */ /* 0x000fe2000001028f */
[----:B------:R-:W-:Y:S02]  /*3190*/  IMAD.IADD R15, R139, 0x1, R15 ;  /* 0x000000018b0f7824 */ /* 0x000fe400078e020f */
[----:B------:R-:W-:-:S04]  /*31a0*/  IMAD.WIDE.U32 R14, R23, R140, R14 ;  /* 0x0000008c170e7225 */ /* 0x000fc800078e000e */
[----:B0-----:R-:W-:Y:S01]  /*31b0*/  IMAD.IADD R9, R141, 0x1, R15 ;  /* 0x000000018d097824 */ /* 0x001fe200078e020f */
[----:B------:R-:W-:-:S04]  /*31c0*/  LEA R8, P4, R14, R12, 0x1 ;  /* 0x0000000c0e087211 */ /* 0x000fc800078808ff */
[----:B------:R-:W-:Y:S01]  /*31d0*/  LEA.HI.X R9, R14, R13, R9, 0x1, P4 ;  /* 0x0000000d0e097211 */ /* 0x000fe200020f0c09 */
[----:B--2---:R-:W-:-:S05]  /*31e0*/  HADD2.F32 R7, -RZ, R151.H0_H0 ;  /* 0x20000097ff077230 */ /* 0x004fca0000004100 */
[----:B------:R-:W-:-:S04]  /*31f0*/  FMUL R7, R7, R138 ;  /* 0x0000008a07077220 */ /* 0x000fc80000400000 */
[----:B------:R-:W-:Y:S01]  /*3200*/  FFMA R128, R128, R137, R7 ;  /* 0x0000008980807223 */ /* 0x000fe20000000007 */
[----:B------:R-:W-:Y:S01]  /*3210*/  LEA.HI.X R7, R144, UR5, R153, 0x1, P2 ;  /* 0x0000000590077c11 */ /* 0x000fe200090f0c99 */
[----:B------:R-:W-:Y:S01]  /*3220*/  IMAD.SHL.U32 R144, R142, 0x8, RZ ;  /* 0x000000088e907824 */ /* 0x000fe200078e00ff */
[----:B------:R-:W-:Y:S02]  /*3230*/  ISETP.GT.AND P2, PT, R0, RZ, P3 ;  /* 0x000000ff0000720c */ /* 0x000fe40001f44270 */
[----:B------:R-:W-:-:S05]  /*3240*/  F2FP.F16.F32.PACK_AB R128, RZ, R128 ;  /* 0x00000080ff80723e */ /* 0x000fca00000000ff */
[----:B------:R0:W-:Y:S06]  /*3250*/  @P1 STG.E.U16 desc[UR40][R6.64], R128 ;  /* 0x0000008006001986 */ /* 0x0001ec000c101528 */
[----:B------:R-:W-:Y:S05]  /*3260*/  @!P2 BRA `(.L_x_32) ;  /* 0x000000000004a947 */ /* 0x000fea0003800000 */
[----:B------:R1:W5:Y:S02]  /*3270*/  LDG.E.LTC128B.U16 R151, desc[UR40][R8.64+0x2] ;  /* 0x0000022808977981 */ /* 0x000364000c1e1520 */
.L_x_32:
[----:B------:R-:W-:Y:S05]  /*3280*/  BSYNC B1 ;  /* 0x0000000000017941 */ /* 0x000fea0003800000 */
.L_x_31:
[----:B-----5:R-:W-:Y:S01]  /*3290*/  HADD2.F32 R15, -RZ, R151.H0_H0 ;  /* 0x20000097ff0f7230 */ /* 0x020fe20000004100 */
[----:B------:R-:W-:Y:S01]  /*32a0*/  ISETP.GT.AND P1, PT, R0, 0x8, P0 ;  /* 0x000000080000780c */ /* 0x000fe20000724270 */
[----:B------:R-:W-:Y:S01]  /*32b0*/  IMAD.WIDE.U32 R156, R20, R142, R144 ;  /* 0x0000008e149c7225 */ /* 0x000fe200078e0090 */
[----:B------:R-:W-:-:S03]  /*32c0*/  PRMT R152, R151, 0x7610, R152 ;  /* 0x0000761097987816 */ /* 0x000fc60000000098 */
[----:B------:R-:W-:Y:S01]  /*32d0*/  FMUL R14, R15, R138 ;  /* 0x0000008a0f0e7220 */ /* 0x000fe20000400000 */
[----:B------:R-:W-:Y:S01]  /*32e0*/  IMAD.IADD R159, R139, 0x1, R157 ;  /* 0x000000018b9f7824 */ /* 0x000fe200078e029d */
[----:B------:R-:W-:Y:S02]  /*32f0*/  IADD3 R15, P4, R146, R156, RZ ;  /* 0x0000009c920f7210 */ /* 0x000fe40007f9e0ff */
[----:B------:R-:W-:-:S03]  /*3300*/  FFMA R129, R129, R137, R14 ;  /* 0x0000008981817223 */ /* 0x000fc6000000000e */
[----:B0-----:R-:W-:Y:S01]  /*3310*/  IMAD.X R128, R159, 0x1, R149, P4 ;  /* 0x000000019f807824 */ /* 0x001fe200020e0695 */
[C---:B------:R-:W-:Y:S02]  /*3320*/  LEA R14, P4, R15.reuse, R12, 0x1 ;  /* 0x0000000c0f0e7211 */ /* 0x040fe400078808ff */
[----:B------:R-:W-:Y:S02]  /*3330*/  F2FP.F16.F32.PACK_AB R129, RZ, R129 ;  /* 0x00000081ff81723e */ /* 0x000fe400000000ff */
[----:B------:R-:W-:Y:S02]  /*3340*/  LEA.HI.X R15, R15, R13, R128, 0x1, P4 ;  /* 0x0000000d0f0f7211 */ /* 0x000fe400020f0c80 */
[----:B------:R-:W-:-:S05]  /*3350*/  PRMT R155, R129, 0x7610, R155 ;  /* 0x00007610819b7816 */ /* 0x000fca000000009b */
[----:B------:R0:W-:Y:S04]  /*3360*/  @P2 STG.E.U16 desc[UR40][R6.64+0x2], R155 ;  /* 0x0000029b06002986 */ /* 0x0001e8000c101528 */
[----:B------:R2:W3:Y:S01]  /*3370*/  @P1 LDG.E.LTC128B.U16 R152, desc[UR40][R14.64] ;  /* 0x000000280e981981 */ /* 0x0004e2000c1e1520 */
[----:B------:R-:W-:Y:S01]  /*3380*/  IADD3 R154, P2, R10, R156, RZ ;  /* 0x0000009c0a9a7210 */ /* 0x000fe20007f5e0ff */
[C---:B------:R-:W-:Y:S01]  /*3390*/  IMAD.SHL.U32 R151, R4.reuse, 0x10, RZ ;  /* 0x0000001004977824 */ /* 0x040fe200078e00ff */
[----:B------:R-:W-:Y:S01]  /*33a0*/  SHF.L.U64.HI R153, R4, 0x4, R5 ;  /* 0x0000000404997819 */ /* 0x000fe20000010205 */
[----:B------:R-:W-:Y:S03]  /*33b0*/  BSSY B1, `(.L_x_33) ;  /* 0x0000010000017945 */ /* 0x000fe60003800000 */
[----:B------:R-:W-:Y:S01]  /*33c0*/  IADD3 R128, P4, R151, R6, RZ ;  /* 0x0000000697807210 */ /* 0x000fe20007f9e0ff */
[----:B0-----:R-:W-:Y:S01]  /*33d0*/  IMAD.X R155, R11, 0x1, R159, P2 ;  /* 0x000000010b9b7824 */ /* 0x001fe200010e069f */
[----:B------:R-:W-:Y:S01]  /*33e0*/  ISETP.GT.AND P2, PT, R0, 0x8, P3 ;  /* 0x000000080000780c */ /* 0x000fe20001f44270 */
[----:B------:R-:W-:-:S03]  /*33f0*/  IMAD.WIDE.U32 R154, R23, R140, R154 ;  /* 0x0000008c179a7225 */ /* 0x000fc600078e009a */
[----:B--2---:R-:W-:Y:S01]  /*3400*/  LEA R14, P5, R154, R12, 0x1 ;  /* 0x0000000c9a0e7211 */ /* 0x004fe200078a08ff */
[----:B---3--:R-:W-:-:S05]  /*3410*/  HADD2.F32 R129, -RZ, R152.H0_H0 ;  /* 0x20000098ff817230 */ /* 0x008fca0000004100 */
[----:B------:R-:W-:-:S04]  /*3420*/  FMUL R129, R129, R138 ;  /* 0x0000008a81817220 */ /* 0x000fc80000400000 */
[----:B------:R-:W-:Y:S01]  /*3430*/  FFMA R129, R130, R137, R129 ;  /* 0x0000008982817223 */ /* 0x000fe20000000081 */
[----:B------:R-:W-:-:S04]  /*3440*/  IMAD.IADD R130, R141, 0x1, R155 ;  /* 0x000000018d827824 */ /* 0x000fc800078e029b */
[----:B------:R-:W-:Y:S01]  /*3450*/  F2FP.F16.F32.PACK_AB R155, RZ, R129 ;  /* 0x00000081ff9b723e */ /* 0x000fe200000000ff */
[----:B------:R-:W-:Y:S01]  /*3460*/  IMAD.X R129, R153, 0x1, R7, P4 ;  /* 0x0000000199817824 */ /* 0x000fe200020e0607 */
[----:B------:R-:W-:-:S04]  /*3470*/  LEA.HI.X R15, R154, R13, R130, 0x1, P5 ;  /* 0x0000000d9a0f7211 */ /* 0x000fc800028f0c82 */
[----:B------:R0:W-:Y:S01]  /*3480*/  @P1 STG.E.U16 desc[UR40][R128.64], R155 ;  /* 0x0000009b80001986 */ /* 0x0001e2000c101528 */
[----:B------:R-:W-:Y:S05]  /*3490*/  @!P2 BRA `(.L_x_34) ;  /* 0x000000000004a947 */ /* 0x000fea0003800000 */
[----:B------:R2:W5:Y:S02]  /*34a0*/  LDG.E.LTC128B.U16 R152, desc[UR40][R14.64+0x2] ;  /* 0x000002280e987981 */ /* 0x000564000c1e1520 */
.L_x_34:
[----:B------:R-:W-:Y:S05]  /*34b0*/  BSYNC B1 ;  /* 0x0000000000017941 */ /* 0x000fea0003800000 */
.L_x_33:
[----:B0----5:R-:W-:Y:S01]  /*34c0*/  HADD2.F32 R155, -RZ, R152.H0_H0 ;  /* 0x20000098ff9b7230 */ /* 0x021fe20000004100 */
[----:B------:R-:W-:Y:S01]  /*34d0*/  ISETP.GT.AND P1, PT, R3, 0x8, PT ;  /* 0x000000080300780c */ /* 0x000fe20003f24270 */
[----:B------:R-:W-:Y:S01]  /*34e0*/  BSSY B1, `(.L_x_35) ;  /* 0x000000c000017945 */ /* 0x000fe20003800000 */
[----:B------:R-:W-:Y:S02]  /*34f0*/  IMAD R157, R143, 0x78, RZ ;  /* 0x000000788f9d7824 */ /* 0x000fe400078e02ff */
[----:B------:R-:W-:Y:S01]  /*3500*/  FMUL R130, R155, R138 ;  /* 0x0000008a9b827220 */ /* 0x000fe20000400000 */
[----:B------:R-:W-:-:S03]  /*3510*/  ISETP.GT.AND P4, PT, R0, RZ, P1 ;  /* 0x000000ff0000720c */ /* 0x000fc60000f84270 */
[----:B------:R-:W-:Y:S01]  /*3520*/  FFMA R130, R131, R137, R130 ;  /* 0x0000008983827223 */ /* 0x000fe20000000082 */
[----:B------:R-:W-:-:S04]  /*3530*/  IMAD.MOV.U32 R131, RZ, RZ, R159 ;  /* 0x000000ffff837224 */ /* 0x000fc800078e009f */
[----:B------:R-:W-:-:S04]  /*3540*/  F2FP.F16.F32.PACK_AB R130, RZ, R130 ;  /* 0x00000082ff82723e */ /* 0x000fc800000000ff */
[----:B------:R-:W-:Y:S01]  /*3550*/  PRMT R154, R130, 0x7610, R154 ;  /* 0x00007610829a7816 */ /* 0x000fe2000000009a */
[----:B------:R-:W-:-:S04]  /*3560*/  IMAD.MOV.U32 R130, RZ, RZ, R156 ;  /* 0x000000ffff827224 */ /* 0x000fc800078e009c */
[----:B------:R0:W-:Y:S01]  /*3570*/  @P2 STG.E.U16 desc[UR40][R128.64+0x2], R154 ;  /* 0x0000029a80002986 */ /* 0x0001e2000c101528 */
[----:B------:R-:W-:Y:S05]  /*3580*/  @!P4 BRA `(.L_x_36) ;  /* 0x000000000004c947 */ /* 0x000fea0003800000 */
[----:B------:R3:W5:Y:S02]  /*3590*/  LDG.E.LTC128B.U16 R152, desc[UR40][R8.64+0x10] ;  /* 0x0000102808987981 */ /* 0x000764000c1e1520 */
.L_x_36:
[----:B------:R-:W-:Y:S05]  /*35a0*/  BSYNC B1 ;  /* 0x0000000000017941 */ /* 0x000fea0003800000 */
.L_x_35:
[----:B-----5:R-:W-:Y:S01]  /*35b0*/  HADD2.F32 R143, -RZ, R152.H0_H0 ;  /* 0x20000098ff8f7230 */ /* 0x020fe20000004100 */
[----:B------:R-:W-:Y:S01]  /*35c0*/  BSSY B1, `(.L_x_37) ;  /* 0x000000d000017945 */ /* 0x000fe20003800000 */
[----:B------:R-:W-:-:S04]  /*35d0*/  IMAD.WIDE.U32 R130, R142, 0x78, R130 ;  /* 0x000000788e827825 */ /* 0x000fc800078e0082 */
[----:B------:R-:W-:Y:S01]  /*35e0*/  FMUL R143, R143, R138 ;  /* 0x0000008a8f8f7220 */ /* 0x000fe20000400000 */
[----:B------:R-:W-:Y:S01]  /*35f0*/  IMAD.IADD R159, R131, 0x1, R157 ;  /* 0x00000001839f7824 */ /* 0x000fe200078e029d */
[----:B0-----:R-:W-:Y:S02]  /*3600*/  IADD3 R154, P2, P5, R146, R130, R144 ;  /* 0x00000082929a7210 */ /* 0x001fe40007d5e090 */
[----:B------:R-:W-:Y:S02]  /*3610*/  FFMA R143, R132, R137, R143 ;  /* 0x00000089848f7223 */ /* 0x000fe4000000008f */
[----:B------:R-:W-:Y:S02]  /*3620*/  IADD3.X R155, R149, R159, R145, P2, P5 ;  /* 0x0000009f959b7210 */ /* 0x000fe400017ea491 */
[----:B------:R-:W-:Y:S02]  /*3630*/  ISETP.GT.AND P2, PT, R3, 0x9, PT ;  /* 0x000000090300780c */ /* 0x000fe40003f44270 */
[----:B------:R-:W-:-:S02]  /*3640*/  F2FP.F16.F32.PACK_AB R143, RZ, R143 ;  /* 0x0000008fff8f723e */ /* 0x000fc400000000ff */
[----:B------:R-:W-:-:S03]  /*3650*/  ISETP.GT.AND P5, PT, R0, RZ, P2 ;  /* 0x000000ff0000720c */ /* 0x000fc600017a4270 */
[----:B------:R0:W-:Y:S10]  /*3660*/  @P4 STG.E.U16 desc[UR40][R6.64+0x10], R143 ;  /* 0x0000108f06004986 */ /* 0x0001f4000c101528 */
[----:B------:R-:W-:Y:S05]  /*3670*/  @!P5 BRA `(.L_x_38) ;  /* 0x000000000004d947 */ /* 0x000fea0003800000 */
[----:B------:R4:W5:Y:S02]  /*3680*/  LDG.E.LTC128B.U16 R152, desc[UR40][R8.64+0x12] ;  /* 0x0000122808987981 */ /* 0x000964000c1e1520 */
.L_x_38:
[----:B------:R-:W-:Y:S05]  /*3690*/  BSYNC B1 ;  /* 0x0000000000017941 */ /* 0x000fea0003800000 */
.L_x_37:
[----:B0----5:R-:W-:Y:S01]  /*36a0*/  HADD2.F32 R143, -RZ, R152.H0_H0 ;  /* 0x20000098ff8f7230 */ /* 0x021fe20000004100 */
[----:B------:R-:W-:Y:S01]  /*36b0*/  ISETP.GT.AND P4, PT, R0, 0x8, P1 ;  /* 0x000000080000780c */ /* 0x000fe20000f84270 */
[----:B------:R-:W-:Y:S03]  /*36c0*/  BSSY B1, `(.L_x_39) ;  /* 0x0000007000017945 */ /* 0x000fe60003800000 */
[----:B------:R-:W-:-:S04]  /*36d0*/  FMUL R132, R143, R138 ;  /* 0x0000008a8f847220 */ /* 0x000fc80000400000 */
[----:B------:R-:W-:-:S05]  /*36e0*/  FFMA R132, R133, R137, R132 ;  /* 0x0000008985847223 */ /* 0x000fca0000000084 */
[----:B------:R-:W-:-:S05]  /*36f0*/  F2FP.F16.F32.PACK_AB R132, RZ, R132 ;  /* 0x00000084ff84723e */ /* 0x000fca00000000ff */
[----:B------:R0:W-:Y:S01]  /*3700*/  @P5 STG.E.U16 desc[UR40][R6.64+0x12], R132 ;  /* 0x0000128406005986 */ /* 0x0001e2000c101528 */
[----:B------:R-:W-:Y:S05]  /*3710*/  @!P4 BRA `(.L_x_40) ;  /* 0x000000000004c947 */ /* 0x000fea0003800000 */
[----:B------:R0:W5:Y:S02]  /*3720*/  LDG.E.LTC128B.U16 R152, desc[UR40][R14.64+0x10] ;  /* 0x000010280e987981 */ /* 0x000164000c1e1520 */
.L_x_40:
[----:B------:R-:W-:Y:S05]  /*3730*/  BSYNC B1 ;  /* 0x0000000000017941 */ /* 0x000fea0003800000 */
.L_x_39:
[----:B-----5:R-:W-:Y:S01]  /*3740*/  HADD2.F32 R133, -RZ, R152.H0_H0 ;  /* 0x20000098ff857230 */ /* 0x020fe20000004100 */
        /* <DEDUP_REMOVED lines=8> */
.L_x_42:
[----:B------:R-:W-:Y:S05]  /*37d0*/  BSYNC B1 ;  /* 0x0000000000017941 */ /* 0x000fea0003800000 */
.L_x_41:
[----:B-----5:R-:W-:-:S05]  /*37e0*/  HADD2.F32 R131, -RZ, R152.H0_H0 ;  /* 0x20000098ff837230 */ /* 0x020fca0000004100 */
[----:B0-----:R-:W-:Y:S01]  /*37f0*/  FMUL R132, R131, R138 ;  /* 0x0000008a83847220 */ /* 0x001fe20000400000 */
[----:B------:R-:W-:-:S03]  /*3800*/  IADD3 R131, P4, R146, R130, RZ ;  /* 0x0000008292837210 */ /* 0x000fc60007f9e0ff */
[----:B------:R-:W-:Y:S02]  /*3810*/  FFMA R132, R135, R137, R132 ;  /* 0x0000008987847223 */ /* 0x000fe40000000084 */
[----:B------:R-:W-:Y:S01]  /*3820*/  IMAD.X R148, R159, 0x1, R149, P4 ;  /* 0x000000019f947824 */ /* 0x000fe200020e0695 */
[C---:B------:R-:W-:Y:S02]  /*3830*/  LEA R130, P4, R131.reuse, R12, 0x1 ;  /* 0x0000000c83827211 */ /* 0x040fe400078808ff */
[----:B------:R-:W-:Y:S02]  /*3840*/  F2FP.F16.F32.PACK_AB R132, RZ, R132 ;  /* 0x00000084ff84723e */ /* 0x000fe400000000ff */
[----:B------:R-:W-:Y:S02]  /*3850*/  LEA.HI.X R131, R131, R13, R148, 0x1, P4 ;  /* 0x0000000d83837211 */ /* 0x000fe400020f0c94 */
[----:B------:R-:W-:-:S05]  /*3860*/  PRMT R133, R132, 0x7610, R133 ;  /* 0x0000761084857816 */ /* 0x000fca0000000085 */
[----:B------:R0:W-:Y:S01]  /*3870*/  @P5 STG.E.U16 desc[UR40][R128.64+0x12], R133 ;  /* 0x0000128580005986 */ /* 0x0001e2000c101528 */
[----:B------:R-:W-:-:S13]  /*3880*/  ISETP.GT.AND P5, PT, R0, 0x80, P0 ;  /* 0x000000800000780c */ /* 0x000fda00007a4270 */
[----:B------:R1:W2:Y:S01]  /*3890*/  @P5 LDG.E.LTC128B.U16 R152, desc[UR40][R130.64] ;  /* 0x0000002882985981 */ /* 0x0002a2000c1e1520 */
[----:B------:R-:W-:Y:S01]  /*38a0*/  IMAD.WIDE.U32 R146, R142, 0x78, R144 ;  /* 0x000000788e927825 */ /* 0x000fe200078e0090 */
[----:B------:R-:W-:Y:S03]  /*38b0*/  BSSY B1, `(.L_x_43) ;  /* 0x0000016000017945 */ /* 0x000fe60003800000 */
[----:B------:R-:W-:Y:S02]  /*38c0*/  IMAD.IADD R149, R157, 0x1, R147 ;  /* 0x000000019d957824 */ /* 0x000fe400078e0293 */
[----:B------:R-:W-:Y:S02]  /*38d0*/  IMAD.MOV.U32 R148, RZ, RZ, R146 ;  /* 0x000000ffff947224 */ /* 0x000fe400078e0092 */
[----:B------:R-:W-:Y:S02]  /*38e0*/  IMAD R5, R5, 0xf0, RZ ;  /* 0x000000f005057824 */ /* 0x000fe400078e02ff */
[----:B0-----:R-:W-:-:S03]  /*38f0*/  IMAD.WIDE.U32 R132, R20, R142, R148 ;  /* 0x0000008e14847225 */ /* 0x001fc600078e0094 */
[----:B------:R-:W-:-:S04]  /*3900*/  IADD3 R134, P4, R10, R132, RZ ;  /* 0x000000840a867210 */ /* 0x000fc80007f9e0ff */
[----:B------:R-:W-:-:S03]  /*3910*/  IADD3.X R135, R11, R139, R133, P4, !PT ;  /* 0x0000008b0b877210 */ /* 0x000fc600027fe485 */
[----:B------:R-:W-:-:S04]  /*3920*/  IMAD.WIDE.U32 R134, R23, R140, R134 ;  /* 0x0000008c17867225 */ /* 0x000fc800078e0086 */
[----:B-1----:R-:W-:Y:S01]  /*3930*/  IMAD.IADD R131, R141, 0x1, R135 ;  /* 0x000000018d837824 */ /* 0x002fe200078e0287 */
[----:B------:R-:W-:-:S04]  /*3940*/  LEA R130, P4, R134, R12, 0x1 ;  /* 0x0000000c86827211 */ /* 0x000fc800078808ff */
[----:B------:R-:W-:Y:S02]  /*3950*/  LEA.HI.X R131, R134, R13, R131, 0x1, P4 ;  /* 0x0000000d86837211 */ /* 0x000fe400020f0c83 */
[----:B------:R-:W-:Y:S01]  /*3960*/  ISETP.GT.AND P4, PT, R0, 0x80, P3 ;  /* 0x000000800000780c */ /* 0x000fe20001f84270 */
[----:B--2---:R-:W-:-:S05]  /*3970*/  HADD2.F32 R133, -RZ, R152.H0_H0 ;  /* 0x20000098ff857230 */ /* 0x004fca0000004100 */
[----:B------:R-:W-:-:S04]  /*3980*/  FMUL R133, R133, R138 ;  /* 0x0000008a85857220 */ /* 0x000fc80000400000 */
[----:B------:R-:W-:Y:S01]  /*3990*/  FFMA R120, R120, R137, R133 ;  /* 0x0000008978787223 */ /* 0x000fe20000000085 */
[----:B------:R-:W-:-:S04]  /*39a0*/  IMAD.WIDE.U32 R132, R4, 0xf0, R128 ;  /* 0x000000f004847825 */ /* 0x000fc800078e0080 */
[----:B------:R-:W-:Y:S01]  /*39b0*/  F2FP.F16.F32.PACK_AB R120, RZ, R120 ;  /* 0x00000078ff78723e */ /* 0x000fe200000000ff */
[----:B------:R-:W-:Y:S02]  /*39c0*/  IMAD.IADD R135, R133, 0x1, R5 ;  /* 0x0000000185877824 */ /* 0x000fe400078e0205 */
[----:B------:R-:W-:-:S05]  /*39d0*/  @P5 IMAD.MOV.U32 R134, RZ, RZ, R132 ;  /* 0x000000ffff865224 */ /* 0x000fca00078e0084 */
[----:B------:R0:W-:Y:S01]  /*39e0*/  @P5 STG.E.U16 desc[UR40][R134.64], R120 ;  /* 0x0000007886005986 */ /* 0x0001e2000c101528 */
[----:B------:R-:W-:Y:S05]  /*39f0*/  @!P4 BRA `(.L_x_44) ;  /* 0x000000000004c947 */ /* 0x000fea0003800000 */
[----:B------:R1:W5:Y:S02]  /*3a00*/  LDG.E.LTC128B.U16 R152, desc[UR40][R130.64+0x2] ;  /* 0x0000022882987981 */ /* 0x000364000c1e1520 */
.L_x_44:
[----:B------:R-:W-:Y:S05]  /*3a10*/  BSYNC B1 ;  /* 0x0000000000017941 */ /* 0x000fea0003800000 */
.L_x_43:
[----:B-----5:R-:W-:Y:S01]  /*3a20*/  HADD2.F32 R21, -RZ, R152.H0_H0 ;  /* 0x20000098ff157230 */ /* 0x020fe20000004100 */
[----:B------:R-:W-:Y:S01]  /*3a30*/  IADD3 R146, P5, R144, R146, RZ ;  /* 0x0000009290927210 */ /* 0x000fe20007fbe0ff */
[----:B------:R-:W-:Y:S01]  /*3a40*/  @P4 IMAD.MOV.U32 R144, RZ, RZ, R132 ;  /* 0x000000ffff904224 */ /* 0x000fe200078e0084 */
[----:B------:R-:W-:Y:S01]  /*3a50*/  ISETP.GT.AND P0, PT, R0, 0x88, P0 ;  /* 0x000000880000780c */ /* 0x000fe20000704270 */
[----:B------:R-:W-:Y:S01]  /*3a60*/  BSSY B1, `(.L_x_45) ;  /* 0x000000e000017945 */ /* 0x000fe20003800000 */
[----:B0-----:R-:W-:Y:S01]  /*3a70*/  FMUL R120, R21, R138 ;  /* 0x0000008a15787220 */ /* 0x001fe20000400000 */
[----:B------:R-:W-:Y:S02]  /*3a80*/  IMAD.X R147, R149, 0x1, R145, P5 ;  /* 0x0000000195937824 */ /* 0x000fe400028e0691 */
[----:B------:R-:W-:Y:S02]  /*3a90*/  @P4 IMAD.MOV.U32 R145, RZ, RZ, R135 ;  /* 0x000000ffff914224 */ /* 0x000fe400078e0087 */
[----:B------:R-:W-:Y:S01]  /*3aa0*/  FFMA R120, R121, R137, R120 ;  /* 0x0000008979787223 */ /* 0x000fe20000000078 */
[----:B------:R-:W-:-:S04]  /*3ab0*/  IMAD.WIDE.U32 R142, R20, R142, R146 ;  /* 0x0000008e148e7225 */ /* 0x000fc800078e0092 */
[----:B------:R-:W-:-:S04]  /*3ac0*/  F2FP.F16.F32.PACK_AB R120, RZ, R120 ;  /* 0x00000078ff78723e */ /* 0x000fc800000000ff */
[----:B------:R-:W-:Y:S02]  /*3ad0*/  PRMT R21, R120, 0x7610, R21 ;  /* 0x0000761078157816 */ /* 0x000fe40000000015 */
[----:B------:R-:W-:-:S03]  /*3ae0*/  IADD3 R120, P5, R10, R142, RZ ;  /* 0x0000008e0a787210 */ /* 0x000fc60007fbe0ff */
[----:B------:R0:W-:Y:S01]  /*3af0*/  @P4 STG.E.U16 desc[UR40][R144.64+0x2], R21 ;  /* 0x0000021590004986 */ /* 0x0001e2000c101528 */
[----:B------:R-:W-:-:S04]  /*3b00*/  LEA R20, P4, R154, R12, 0x1 ;  /* 0x0000000c9a147211 */ /* 0x000fc800078808ff */
[----:B0-----:R-:W-:Y:S01]  /*3b10*/  LEA.HI.X R21, R154, R13, R155, 0x1, P4 ;  /* 0x0000000d9a157211 */ /* 0x001fe200020f0c9b */
[----:B------:R-:W-:Y:S08]  /*3b20*/  @!P0 BRA `(.L_x_46) ;  /* 0x0000000000048947 */ /* 0x000ff00003800000 */
[----:B------:R0:W5:Y:S02]  /*3b30*/  LDG.E.LTC128B.U16 R152, desc[UR40][R20.64] ;  /* 0x0000002814987981 */ /* 0x000164000c1e1520 */
.L_x_46:
[----:B------:R-:W-:Y:S05]  /*3b40*/  BSYNC B1 ;  /* 0x0000000000017941 */ /* 0x000fea0003800000 */
.L_x_45:
[----:B0----5:R-:W-:Y:S01]  /*3b50*/  HADD2.F32 R21, -RZ, R152.H0_H0 ;  /* 0x20000098ff157230 */ /* 0x021fe20000004100 */
[----:B------:R-:W-:Y:S01]  /*3b60*/  IADD3.X R121, R11, R139, R143, P5, !PT ;  /* 0x0000008b0b797210 */ /* 0x000fe20002ffe48f */
[----:B------:R-:W-:Y:S01]  /*3b70*/  BSSY B1, `(.L_x_47) ;  /* 0x000000e000017945 */ /* 0x000fe20003800000 */
[----:B------:R-:W-:Y:S02]  /*3b80*/  IADD3 R10, P4, R151, R132, RZ ;  /* 0x00000084970a7210 */ /* 0x000fe40007f9e0ff */
[----:B------:R-:W-:Y:S01]  /*3b90*/  FMUL R11, R21, R138 ;  /* 0x0000008a150b7220 */ /* 0x000fe20000400000 */
[----:B------:R-:W-:Y:S01]  /*3ba0*/  IMAD.WIDE.U32 R20, R23, R140, R120 ;  /* 0x0000008c17147225 */ /* 0x000fe200078e0078 */
[----:B------:R-:W-:-:S03]  /*3bb0*/  ISETP.GT.AND P3, PT, R0, 0x88, P3 ;  /* 0x000000880000780c */ /* 0x000fc60001f64270 */
[----:B------:R-:W-:Y:S01]  /*3bc0*/  FFMA R11, R122, R137, R11 ;  /* 0x000000897a0b7223 */ /* 0x000fe2000000000b */
[----:B------:R-:W-:Y:S01]  /*3bd0*/  IMAD.IADD R141, R141, 0x1, R21 ;  /* 0x000000018d8d7824 */ /* 0x000fe200078e0215 */
[----:B------:R-:W-:-:S03]  /*3be0*/  LEA R12, P5, R20, R12, 0x1 ;  /* 0x0000000c140c7211 */ /* 0x000fc600078a08ff */
[----:B------:R-:W-:Y:S01]  /*3bf0*/  F2FP.F16.F32.PACK_AB R21, RZ, R11 ;  /* 0x0000000bff15723e */ /* 0x000fe200000000ff */
[----:B------:R-:W-:Y:S01]  /*3c00*/  IMAD.X R11, R135, 0x1, R153, P4 ;  /* 0x00000001870b7824 */ /* 0x000fe200020e0699 */
[----:B------:R-:W-:-:S04]  /*3c10*/  LEA.HI.X R13, R20, R13, R141, 0x1, P5 ;  /* 0x0000000d140d7211 */ /* 0x000fc800028f0c8d */
[----:B------:R0:W-:Y:S01]  /*3c20*/  @P0 STG.E.U16 desc[UR40][R10.64], R21 ;  /* 0x000000150a000986 */ /* 0x0001e2000c101528 */
[----:B------:R-:W-:Y:S05]  /*3c30*/  @!P3 BRA `(.L_x_48) ;  /* 0x000000000004b947 */ /* 0x000fea0003800000 */
[----:B------:R2:W5:Y:S02]  /*3c40*/  LDG.E.LTC128B.U16 R152, desc[UR40][R12.64+0x2] ;  /* 0x000002280c987981 */ /* 0x000564000c1e1520 */
.L_x_48:
[----:B------:R-:W-:Y:S05]  /*3c50*/  BSYNC B1 ;  /* 0x0000000000017941 */ /* 0x000fea0003800000 */
.L_x_47:
        /* <DEDUP_REMOVED lines=9> */
.L_x_50:
[----:B------:R-:W-:Y:S05]  /*3cf0*/  BSYNC B1 ;  /* 0x0000000000017941 */ /* 0x000fea0003800000 */
.L_x_49:
[----:B-----5:R-:W-:Y:S01]  /*3d00*/  HADD2.F32 R21, -RZ, R152.H0_H0 ;  /* 0x20000098ff157230 */ /* 0x020fe20000004100 */
[----:B------:R-:W-:Y:S01]  /*3d10*/  ISETP.GT.AND P3, PT, R0, 0x80, P2 ;  /* 0x000000800000780c */ /* 0x000fe20001764270 */
[----:B0-----:R-:W-:Y:S01]  /*3d20*/  @P0 IMAD.MOV.U32 R20, RZ, RZ, R132 ;  /* 0x000000ffff140224 */ /* 0x001fe200078e0084 */
[----:B------:R-:W-:Y:S02]  /*3d30*/  BSSY B1, `(.L_x_51) ;  /* 0x0000009000017945 */ /* 0x000fe40003800000 */
[----:B------:R-:W-:-:S04]  /*3d40*/  FMUL R21, R21, R138 ;  /* 0x0000008a15157220 */ /* 0x000fc80000400000 */
[----:B------:R-:W-:-:S05]  /*3d50*/  FFMA R21, R124, R137, R21 ;  /* 0x000000897c157223 */ /* 0x000fca0000000015 */
[----:B------:R-:W-:-:S04]  /*3d60*/  F2FP.F16.F32.PACK_AB R21, RZ, R21 ;  /* 0x00000015ff15723e */ /* 0x000fc800000000ff */
[----:B------:R-:W-:Y:S01]  /*3d70*/  PRMT R23, R21, 0x7610, R23 ;  /* 0x0000761015177816 */ /* 0x000fe20000000017 */
[----:B------:R-:W-:-:S05]  /*3d80*/  @P0 IMAD.MOV.U32 R21, RZ, RZ, R135 ;  /* 0x000000ffff150224 */ /* 0x000fca00078e0087 */
[----:B------:R0:W-:Y:S01]  /*3d90*/  @P0 STG.E.U16 desc[UR40][R20.64+0x10], R23 ;  /* 0x0000101714000986 */ /* 0x0001e2000c101528 */
[----:B------:R-:W-:Y:S05]  /*3da0*/  @!P3 BRA `(.L_x_52) ;  /* 0x000000000004b947 */ /* 0x000fea0003800000 */
[----:B------:R0:W5:Y:S02]  /*3db0*/  LDG.E.LTC128B.U16 R152, desc[UR40][R130.64+0x12] ;  /* 0x0000122882987981 */ /* 0x000164000c1e1520 */
.L_x_52:
[----:B------:R-:W-:Y:S05]  /*3dc0*/  BSYNC B1 ;  /* 0x0000000000017941 */ /* 0x000fea0003800000 */
.L_x_51:
[----:B0----5:R-:W-:Y:S01]  /*3dd0*/  HADD2.F32 R21, -RZ, R152.H0_H0 ;  /* 0x20000098ff157230 */ /* 0x021fe20000004100 */
[----:B------:R-:W-:Y:S01]  /*3de0*/  ISETP.GT.AND P1, PT, R0, 0x88, P1 ;  /* 0x000000880000780c */ /* 0x000fe20000f24270 */
[----:B------:R-:W-:Y:S01]  /*3df0*/  @P3 IMAD.MOV.U32 R133, RZ, RZ, R135 ;  /* 0x000000ffff853224 */ /* 0x000fe200078e0087 */
[----:B------:R-:W-:Y:S02]  /*3e00*/  BSSY B1, `(.L_x_53) ;  /* 0x0000007000017945 */ /* 0x000fe40003800000 */
[----:B------:R-:W-:-:S04]  /*3e10*/  FMUL R20, R21, R138 ;  /* 0x0000008a15147220 */ /* 0x000fc80000400000 */
[----:B------:R-:W-:-:S05]  /*3e20*/  FFMA R20, R125, R137, R20 ;  /* 0x000000897d147223 */ /* 0x000fca0000000014 */
[----:B------:R-:W-:-:S05]  /*3e30*/  F2FP.F16.F32.PACK_AB R20, RZ, R20 ;  /* 0x00000014ff14723e */ /* 0x000fca00000000ff */
[----:B------:R0:W-:Y:S01]  /*3e40*/  @P3 STG.E.U16 desc[UR40][R132.64+0x12], R20 ;  /* 0x0000121484003986 */ /* 0x0001e2000c101528 */
[----:B------:R-:W-:Y:S05]  /*3e50*/  @!P1 BRA `(.L_x_54) ;  /* 0x0000000000049947 */ /* 0x000fea0003800000 */
[----:B------:R0:W5:Y:S02]  /*3e60*/  LDG.E.LTC128B.U16 R152, desc[UR40][R12.64+0x10] ;  /* 0x000010280c987981 */ /* 0x000164000c1e1520 */
.L_x_54:
[----:B------:R-:W-:Y:S05]  /*3e70*/  BSYNC B1 ;  /* 0x0000000000017941 */ /* 0x000fea0003800000 */
.L_x_53:
        /* <DEDUP_REMOVED lines=9> */
.L_x_56:
[----:B------:R-:W-:Y:S05]  /*3f10*/  BSYNC B1 ;  /* 0x0000000000017941 */ /* 0x000fea0003800000 */
.L_x_55:
[----:B0----5:R-:W-:Y:S01]  /*3f20*/  HADD2.F32 R21, -RZ, R152.H0_H0 ;  /* 0x20000098ff157230 */ /* 0x021fe20000004100 */
[----:B------:R-:W-:Y:S01]  /*3f30*/  ISETP.GT.AND P3, PT, R3, 0x10, PT ;  /* 0x000000100300780c */ /* 0x000fe20003f64270 */
[----:B------:R-:W-:Y:S03]  /*3f40*/  BSSY B1, `(.L_x_57) ;  /* 0x0000008000017945 */ /* 0x000fe60003800000 */
[----:B------:R-:W-:Y:S01]  /*3f50*/  FMUL R20, R21, R138 ;  /* 0x0000008a15147220 */ /* 0x000fe20000400000 */
[----:B------:R-:W-:-:S03]  /*3f60*/  ISETP.GT.AND P0, PT, R0, RZ, P3 ;  /* 0x000000ff0000720c */ /* 0x000fc60001f04270 */
[----:B------:R-:W-:-:S05]  /*3f70*/  FFMA R20, R127, R137, R20 ;  /* 0x000000897f147223 */ /* 0x000fca0000000014 */
[----:B------:R-:W-:-:S05]  /*3f80*/  F2FP.F16.F32.PACK_AB R20, RZ, R20 ;  /* 0x00000014ff14723e */ /* 0x000fca00000000ff */
[----:B------:R0:W-:Y:S01]  /*3f90*/  @P2 STG.E.U16 desc[UR40][R10.64+0x12], R20 ;  /* 0x000012140a002986 */ /* 0x0001e2000c101528 */
[----:B------:R-:W-:Y:S05]  /*3fa0*/  @!P0 BRA `(.L_x_58) ;  /* 0x0000000000048947 */ /* 0x000fea0003800000 */
[----:B------:R0:W5:Y:S02]  /*3fb0*/  LDG.E.LTC128B.U16 R152, desc[UR40][R8.64+0x20] ;  /* 0x0000202808987981 */ /* 0x000164000c1e1520 */
.L_x_58:
[----:B------:R-:W-:Y:S05]  /*3fc0*/  BSYNC B1 ;  /* 0x0000000000017941 */ /* 0x000fea0003800000 */
.L_x_57:
        /* <DEDUP_REMOVED lines=10> */
.L_x_60:
[----:B------:R-:W-:Y:S05]  /*4070*/  BSYNC B1 ;  /* 0x0000000000017941 */ /* 0x000fea0003800000 */
.L_x_59:
        /* <DEDUP_REMOVED lines=9> */
.L_x_62:
[----:B------:R-:W-:Y:S05]  /*4110*/  BSYNC B1 ;  /* 0x0000000000017941 */ /* 0x000fea0003800000 */
.L_x_61:
        /* <DEDUP_REMOVED lines=9> */
.L_x_64:
[----:B------:R-:W-:Y:S05]  /*41b0*/  BSYNC B1 ;  /* 0x0000000000017941 */ /* 0x000fea0003800000 */
.L_x_63:
        /* <DEDUP_REMOVED lines=10> */
.L_x_66:
[----:B------:R-:W-:Y:S05]  /*4260*/  BSYNC B1 ;  /* 0x0000000000017941 */ /* 0x000fea0003800000 */
.L_x_65:
[----:B-----5:R-:W-:Y:S01]  /*4270*/  HADD2.F32 R11, -RZ, R152.H0_H0 ;  /* 0x20000098ff0b7230 */ /* 0x020fe20000004100 */
        /* <DEDUP_REMOVED lines=9> */
.L_x_68:
[----:B------:R-:W-:Y:S05]  /*4310*/  BSYNC B1 ;  /* 0x0000000000017941 */ /* 0x000fea0003800000 */
.L_x_67:
        /* <DEDUP_REMOVED lines=9> */
.L_x_70:
[----:B------:R-:W-:Y:S05]  /*43b0*/  BSYNC B1 ;  /* 0x0000000000017941 */ /* 0x000fea0003800000 */
.L_x_69:
        /* <DEDUP_REMOVED lines=9> */
.L_x_72:
[----:B------:R-:W-:Y:S05]  /*4450*/  BSYNC B1 ;  /* 0x0000000000017941 */ /* 0x000fea0003800000 */
.L_x_71:
        /* <DEDUP_REMOVED lines=9> */
.L_x_74:
[----:B------:R-:W-:Y:S05]  /*44f0*/  BSYNC B1 ;  /* 0x0000000000017941 */ /* 0x000fea0003800000 */
.L_x_73:
[----:B-----5:R-:W-:Y:S01]  /*4500*/  HADD2.F32 R11, -RZ, R152.H0_H0 ;  /* 0x20000098ff0b7230 */ /* 0x020fe20000004100 */
[----:B------:R-:W-:Y:S01]  /*4510*/  ISETP.GT.AND P4, PT, R0, 0x80, P2 ;  /* 0x000000800000780c */ /* 0x000fe20001784270 */
[----:B------:R-:W-:Y:S03]  /*4520*/  BSSY B1, `(.L_x_75) ;  /* 0x000000a000017945 */ /* 0x000fe60003800000 */
[----:B------:R-:W-:-:S04]  /*4530*/  FMUL R11, R11, R138 ;  /* 0x0000008a0b0b7220 */ /* 0x000fc80000400000 */
[----:B------:R-:W-:Y:S01]  /*4540*/  FFMA R104, R104, R137, R11 ;  /* 0x0000008968687223 */ /* 0x000fe2000000000b */
[----:B0-----:R-:W-:-:S04]  /*4550*/  IMAD.WIDE.U32 R10, R4, 0xf0, R128 ;  /* 0x000000f0040a7825 */ /* 0x001fc800078e0080 */
[----:B------:R-:W-:Y:S01]  /*4560*/  F2FP.F16.F32.PACK_AB R104, RZ, R104 ;  /* 0x00000068ff68723e */ /* 0x000fe200000000ff */
[----:B------:R-:W-:Y:S02]  /*4570*/  IMAD.IADD R5, R5, 0x1, R11 ;  /* 0x0000000105057824 */ /* 0x000fe400078e020b */
[----:B------:R-:W-:-:S05]  /*4580*/  IMAD.MOV.U32 R4, RZ, RZ, R10 ;  /* 0x000000ffff047224 */ /* 0x000fca00078e000a */
[----:B------:R0:W-:Y:S01]  /*4590*/  @P5 STG.E.U16 desc[UR40][R4.64+0x20], R104 ;  /* 0x0000206804005986 */ /* 0x0001e2000c101528 */
[----:B------:R-:W-:Y:S05]  /*45a0*/  @!P4 BRA `(.L_x_76) ;  /* 0x000000000004c947 */ /* 0x000fea0003800000 */
[----:B------:R0:W5:Y:S02]  /*45b0*/  LDG.E.LTC128B.U16 R152, desc[UR40][R130.64+0x22] ;  /* 0x0000222882987981 */ /* 0x000164000c1e1520 */
.L_x_76:
[----:B------:R-:W-:Y:S05]  /*45c0*/  BSYNC B1 ;  /* 0x0000000000017941 */ /* 0x000fea0003800000 */
.L_x_75:
        /* <DEDUP_REMOVED lines=9> */
.L_x_78:
[----:B------:R-:W-:Y:S05]  /*4660*/  BSYNC B1 ;  /* 0x0000000000017941 */ /* 0x000fea0003800000 */
.L_x_77:
[----:B-----5:R-:W-:Y:S01]  /*4670*/  HADD2.F32 R11, -RZ, R152.H0_H0 ;  /* 0x20000098ff0b7230 */ /* 0x020fe20000004100 */
[----:B------:R-:W-:Y:S01]  /*4680*/  IADD3 R10, P4, R151, R10, RZ ;  /* 0x0000000a970a7210 */ /* 0x000fe20007f9e0ff */
[----:B------:R-:W-:Y:S01]  /*4690*/  BSSY B1, `(.L_x_79) ;  /* 0x0000009000017945 */ /* 0x000fe20003800000 */
[----:B------:R-:W-:Y:S02]  /*46a0*/  ISETP.GT.AND P2, PT, R0, 0x88, P2 ;  /* 0x000000880000780c */ /* 0x000fe40001744270 */
[----:B------:R-:W-:-:S04]  /*46b0*/  FMUL R11, R11, R138 ;  /* 0x0000008a0b0b7220 */ /* 0x000fc80000400000 */
[----:B------:R-:W-:-:S05]  /*46c0*/  FFMA R11, R106, R137, R11 ;  /* 0x000000896a0b7223 */ /* 0x000fca000000000b */
[----:B0-----:R-:W-:Y:S01]  /*46d0*/  F2FP.F16.F32.PACK_AB R20, RZ, R11 ;  /* 0x0000000bff14723e */ /* 0x001fe200000000ff */
[----:B------:R-:W-:-:S05]  /*46e0*/  IMAD.X R11, R153, 0x1, R5, P4 ;  /* 0x00000001990b7824 */ /* 0x000fca00020e0605 */
[----:B------:R0:W-:Y:S01]  /*46f0*/  @P3 STG.E.U16 desc[UR40][R10.64+0x20], R20 ;  /* 0x000020140a003986 */ /* 0x0001e2000c101528 */
[----:B------:R-:W-:Y:S05]  /*4700*/  @!P2 BRA `(.L_x_80) ;  /* 0x000000000004a947 */ /* 0x000fea0003800000 */
[----:B------:R0:W5:Y:S02]  /*4710*/  LDG.E.LTC128B.U16 R152, desc[UR40][R12.64+0x22] ;  /* 0x000022280c987981 */ /* 0x000164000c1e1520 */
.L_x_80:
[----:B------:R-:W-:Y:S05]  /*4720*/  BSYNC B1 ;  /* 0x0000000000017941 */ /* 0x000fea0003800000 */
.L_x_79:
[----:B-----5:R-:W-:Y:S01]  /*4730*/  HADD2.F32 R21, -RZ, R152.H0_H0 ;  /* 0x20000098ff157230 */ /* 0x020fe20000004100 */
[----:B------:R-:W-:Y:S01]  /*4740*/  ISETP.GT.AND P3, PT, R0, 0x80, P1 ;  /* 0x000000800000780c */ /* 0x000fe20000f64270 */
[----:B------:R-:W-:Y:S03]  /*4750*/  BSSY B1, `(.L_x_81) ;  /* 0x0000007000017945 */ /* 0x000fe60003800000 */
[----:B0-----:R-:W-:-:S04]  /*4760*/  FMUL R20, R21, R138 ;  /* 0x0000008a15147220 */ /* 0x001fc80000400000 */
[----:B------:R-:W-:-:S05]  /*4770*/  FFMA R20, R107, R137, R20 ;  /* 0x000000896b147223 */ /* 0x000fca0000000014 */
[----:B------:R-:W-:-:S05]  /*4780*/  F2FP.F16.F32.PACK_AB R20, RZ, R20 ;  /* 0x00000014ff14723e */ /* 0x000fca00000000ff */
[----:B------:R0:W-:Y:S01]  /*4790*/  @P2 STG.E.U16 desc[UR40][R10.64+0x22], R20 ;  /* 0x000022140a002986 */ /* 0x0001e2000c101528 */
[----:B------:R-:W-:Y:S05]  /*47a0*/  @!P3 BRA `(.L_x_82) ;  /* 0x000000000004b947 */ /* 0x000fea0003800000 */
[----:B------:R0:W5:Y:S02]  /*47b0*/  LDG.E.LTC128B.U16 R152, desc[UR40][R130.64+0x30] ;  /* 0x0000302882987981 */ /* 0x000164000c1e1520 */
.L_x_82:
[----:B------:R-:W-:Y:S05]  /*47c0*/  BSYNC B1 ;  /* 0x0000000000017941 */ /* 0x000fea0003800000 */
.L_x_81:
        /* <DEDUP_REMOVED lines=9> */
.L_x_84:
[----:B------:R-:W-:Y:S05]  /*4860*/  BSYNC B1 ;  /* 0x0000000000017941 */ /* 0x000fea0003800000 */
.L_x_83:
        /* <DEDUP_REMOVED lines=9> */
.L_x_86:
[----:B------:R-:W-:Y:S05]  /*4900*/  BSYNC B1 ;  /* 0x0000000000017941 */ /* 0x000fea0003800000 */
.L_x_85:
        /* <DEDUP_REMOVED lines=9> */
.L_x_88:
[----:B------:R-:W-:Y:S05]  /*49a0*/  BSYNC B1 ;  /* 0x0000000000017941 */ /* 0x000fea0003800000 */
.L_x_87:
        /* <DEDUP_REMOVED lines=10> */
.L_x_90:
[----:B------:R-:W-:Y:S05]  /*4a50*/  BSYNC B1 ;  /* 0x0000000000017941 */ /* 0x000fea0003800000 */
.L_x_89:
        /* <DEDUP_REMOVED lines=10> */
.L_x_92:
[----:B------:R-:W-:Y:S05]  /*4b00*/  BSYNC B1 ;  /* 0x0000000000017941 */ /* 0x000fea0003800000 */
.L_x_91:
        /* <DEDUP_REMOVED lines=9> */
.L_x_94:
[----:B------:R-:W-:Y:S05]  /*4ba0*/  BSYNC B1 ;  /* 0x0000000000017941 */ /* 0x000fea0003800000 */
.L_x_93:
        /* <DEDUP_REMOVED lines=9> */
.L_x_96:
[----:B------:R-:W-:Y:S05]  /*4c40*/  BSYNC B1 ;  /* 0x0000000000017941 */ /* 0x000fea0003800000 */
.L_x_95:
        /* <DEDUP_REMOVED lines=10> */
.L_x_98:
[----:B------:R-:W-:Y:S05]  /*4cf0*/  BSYNC B1 ;  /* 0x0000000000017941 */ /* 0x000fea0003800000 */
.L_x_97:
        /* <DEDUP_REMOVED lines=10> */
.L_x_100:
[----:B------:R-:W-:Y:S05]  /*4da0*/  BSYNC B1 ;  /* 0x0000000000017941 */ /* 0x000fea0003800000 */
.L_x_99:
        /* <DEDUP_REMOVED lines=9> */
.L_x_102:
[----:B------:R-:W-:Y:S05]  /*4e40*/  BSYNC B1 ;  /* 0x0000000000017941 */ /* 0x000fea0003800000 */
.L_x_101:
        /* <DEDUP_REMOVED lines=9> */
.L_x_104:
[----:B------:R-:W-:Y:S05]  /*4ee0*/  BSYNC B1 ;  /* 0x0000000000017941 */ /* 0x000fea0003800000 */
.L_x_103:
        /* <DEDUP_REMOVED lines=9> */
.L_x_106:
[----:B------:R-:W-:Y:S05]  /*4f80*/  BSYNC B1 ;  /* 0x0000000000017941 */ /* 0x000fea0003800000 */
.L_x_105:
        /* <DEDUP_REMOVED lines=9> */
.L_x_108:
[----:B------:R-:W-:Y:S05]  /*5020*/  BSYNC B1 ;  /* 0x0000000000017941 */ /* 0x000fea0003800000 */
.L_x_107:
        /* <DEDUP_REMOVED lines=9> */
.L_x_110:
[----:B------:R-:W-:Y:S05]  /*50c0*/  BSYNC B1 ;  /* 0x0000000000017941 */ /* 0x000fea0003800000 */
.L_x_109:
        /* <DEDUP_REMOVED lines=9> */
.L_x_112:
[----:B------:R-:W-:Y:S05]  /*5160*/  BSYNC B1 ;  /* 0x0000000000017941 */ /* 0x000fea0003800000 */
.L_x_111:
        /* <DEDUP_REMOVED lines=9> */
.L_x_114:
[----:B------:R-:W-:Y:S05]  /*5200*/  BSYNC B1 ;  /* 0x0000000000017941 */ /* 0x000fea0003800000 */
.L_x_113:
        /* <DEDUP_REMOVED lines=9> */
.L_x_116:
[----:B------:R-:W-:Y:S05]  /*52a0*/  BSYNC B1 ;  /* 0x0000000000017941 */ /* 0x000fea0003800000 */
.L_x_115:
        /* <DEDUP_REMOVED lines=9> */
.L_x_118:
[----:B------:R-:W-:Y:S05]  /*5340*/  BSYNC B1 ;  /* 0x0000000000017941 */ /* 0x000fea0003800000 */
.L_x_117:
        /* <DEDUP_REMOVED lines=9> */
.L_x_120:
[----:B------:R-:W-:Y:S05]  /*53e0*/  BSYNC B1 ;  /* 0x0000000000017941 */ /* 0x000fea0003800000 */
.L_x_119:
        /* <DEDUP_REMOVED lines=10> */
.L_x_122:
[----:B------:R-:W-:Y:S05]  /*5490*/  BSYNC B1 ;  /* 0x0000000000017941 */ /* 0x000fea0003800000 */
.L_x_121:
        /* <DEDUP_REMOVED lines=10> */
.L_x_124:
[----:B------:R-:W-:Y:S05]  /*5540*/  BSYNC B1 ;  /* 0x0000000000017941 */ /* 0x000fea0003800000 */
.L_x_123:
        /* <DEDUP_REMOVED lines=9> */
.L_x_126:
[----:B------:R-:W-:Y:S05]  /*55e0*/  BSYNC B1 ;  /* 0x0000000000017941 */ /* 0x000fea0003800000 */
.L_x_125:
        /* <DEDUP_REMOVED lines=9> */
.L_x_128:
[----:B------:R-:W-:Y:S05]  /*5680*/  BSYNC B1 ;  /* 0x0000000000017941 */ /* 0x000fea0003800000 */
.L_x_127:
        /* <DEDUP_REMOVED lines=10> */
.L_x_130:
[----:B------:R-:W-:Y:S05]  /*5730*/  BSYNC B1 ;  /* 0x0000000000017941 */ /* 0x000fea0003800000 */
.L_x_129:
        /* <DEDUP_REMOVED lines=10> */
.L_x_132:
[----:B------:R-:W-:Y:S05]  /*57e0*/  BSYNC B1 ;  /* 0x0000000000017941 */ /* 0x000fea0003800000 */
.L_x_131:
        /* <DEDUP_REMOVED lines=9> */
.L_x_134:
[----:B------:R-:W-:Y:S05]  /*5880*/  BSYNC B1 ;  /* 0x0000000000017941 */ /* 0x000fea0003800000 */
.L_x_133:
        /* <DEDUP_REMOVED lines=9> */
.L_x_136:
[----:B------:R-:W-:Y:S05]  /*5920*/  BSYNC B1 ;  /* 0x0000000000017941 */ /* 0x000fea0003800000 */
.L_x_135:
        /* <DEDUP_REMOVED lines=9> */
.L_x_138:
[----:B------:R-:W-:Y:S05]  /*59c0*/  BSYNC B1 ;  /* 0x0000000000017941 */ /* 0x000fea0003800000 */
.L_x_137:
        /* <DEDUP_REMOVED lines=9> */
.L_x_140:
[----:B------:R-:W-:Y:S05]  /*5a60*/  BSYNC B1 ;  /* 0x0000000000017941 */ /* 0x000fea0003800000 */
.L_x_139:
        /* <DEDUP_REMOVED lines=9> */
.L_x_142:
[----:B------:R-:W-:Y:S05]  /*5b00*/  BSYNC B1 ;  /* 0x0000000000017941 */ /* 0x000fea0003800000 */
.L_x_141:
        /* <DEDUP_REMOVED lines=9> */
.L_x_144:
[----:B------:R-:W-:Y:S05]  /*5ba0*/  BSYNC B1 ;  /* 0x0000000000017941 */ /* 0x000fea0003800000 */
.L_x_143:
        /* <DEDUP_REMOVED lines=9> */
.L_x_146:
[----:B------:R-:W-:Y:S05]  /*5c40*/  BSYNC B1 ;  /* 0x0000000000017941 */ /* 0x000fea0003800000 */
.L_x_145:
        /* <DEDUP_REMOVED lines=9> */
.L_x_148:
[----:B------:R-:W-:Y:S05]  /*5ce0*/  BSYNC B1 ;  /* 0x0000000000017941 */ /* 0x000fea0003800000 */
.L_x_147:
        /* <DEDUP_REMOVED lines=9> */
.L_x_150:
[----:B------:R-:W-:Y:S05]  /*5d80*/  BSYNC B1 ;  /* 0x0000000000017941 */ /* 0x000fea0003800000 */
.L_x_149:
        /* <DEDUP_REMOVED lines=9> */
.L_x_152:
[----:B------:R-:W-:Y:S05]  /*5e20*/  BSYNC B1 ;  /* 0x0000000000017941 */ /* 0x000fea0003800000 */
.L_x_151:
        /* <DEDUP_REMOVED lines=10> */
.L_x_154:
[----:B------:R-:W-:Y:S05]  /*5ed0*/  BSYNC B1 ;  /* 0x0000000000017941 */ /* 0x000fea0003800000 */
.L_x_153:
        /* <DEDUP_REMOVED lines=10> */
.L_x_156:
[----:B------:R-:W-:Y:S05]  /*5f80*/  BSYNC B1 ;  /* 0x0000000000017941 */ /* 0x000fea0003800000 */
.L_x_155:
        /* <DEDUP_REMOVED lines=9> */
.L_x_158:
[----:B------:R-:W-:Y:S05]  /*6020*/  BSYNC B1 ;  /* 0x0000000000017941 */ /* 0x000fea0003800000 */
.L_x_157:
        /* <DEDUP_REMOVED lines=9> */
.L_x_160:
[----:B------:R-:W-:Y:S05]  /*60c0*/  BSYNC B1 ;  /* 0x0000000000017941 */ /* 0x000fea0003800000 */
.L_x_159:
        /* <DEDUP_REMOVED lines=10> */
.L_x_162:
[----:B------:R-:W-:Y:S05]  /*6170*/  BSYNC B1 ;  /* 0x0000000000017941 */ /* 0x000fea0003800000 */
.L_x_161:
        /* <DEDUP_REMOVED lines=10> */
.L_x_164:
[----:B------:R-:W-:Y:S05]  /*6220*/  BSYNC B1 ;  /* 0x0000000000017941 */ /* 0x000fea0003800000 */
.L_x_163:
        /* <DEDUP_REMOVED lines=9> */
.L_x_166:
[----:B------:R-:W-:Y:S05]  /*62c0*/  BSYNC B1 ;  /* 0x0000000000017941 */ /* 0x000fea0003800000 */
.L_x_165:
        /* <DEDUP_REMOVED lines=9> */
.L_x_168:
[----:B------:R-:W-:Y:S05]  /*6360*/  BSYNC B1 ;  /* 0x0000000000017941 */ /* 0x000fea0003800000 */
.L_x_167:
        /* <DEDUP_REMOVED lines=9> */
.L_x_170:
[----:B------:R-:W-:Y:S05]  /*6400*/  BSYNC B1 ;  /* 0x0000000000017941 */ /* 0x000fea0003800000 */
.L_x_169:
        /* <DEDUP_REMOVED lines=9> */
.L_x_172:
[----:B------:R-:W-:Y:S05]  /*64a0*/  BSYNC B1 ;  /* 0x0000000000017941 */ /* 0x000fea0003800000 */
.L_x_171:
        /* <DEDUP_REMOVED lines=9> */
.L_x_174:
[----:B------:R-:W-:Y:S05]  /*6540*/  BSYNC B1 ;  /* 0x0000000000017941 */ /* 0x000fea0003800000 */
.L_x_173:
        /* <DEDUP_REMOVED lines=9> */
.L_x_176:
[----:B------:R-:W-:Y:S05]  /*65e0*/  BSYNC B1 ;  /* 0x0000000000017941 */ /* 0x000fea0003800000 */
.L_x_175:
        /* <DEDUP_REMOVED lines=9> */
.L_x_178:
[----:B------:R-:W-:Y:S05]  /*6680*/  BSYNC B1 ;  /* 0x0000000000017941 */ /* 0x000fea0003800000 */
.L_x_177:
        /* <DEDUP_REMOVED lines=9> */
.L_x_180:
[----:B------:R-:W-:Y:S05]  /*6720*/  BSYNC B1 ;  /* 0x0000000000017941 */ /* 0x000fea0003800000 */
.L_x_179:
        /* <DEDUP_REMOVED lines=9> */
.L_x_182:
[----:B------:R-:W-:Y:S05]  /*67c0*/  BSYNC B1 ;  /* 0x0000000000017941 */ /* 0x000fea0003800000 */
.L_x_181:
        /* <DEDUP_REMOVED lines=9> */
.L_x_184:
[----:B------:R-:W-:Y:S05]  /*6860*/  BSYNC B1 ;  /* 0x0000000000017941 */ /* 0x000fea0003800000 */
.L_x_183:
        /* <DEDUP_REMOVED lines=10> */
.L_x_186:
[----:B------:R-:W-:Y:S05]  /*6910*/  BSYNC B1 ;  /* 0x0000000000017941 */ /* 0x000fea0003800000 */
.L_x_185:
        /* <DEDUP_REMOVED lines=10> */
.L_x_188:
[----:B------:R-:W-:Y:S05]  /*69c0*/  BSYNC B1 ;  /* 0x0000000000017941 */ /* 0x000fea0003800000 */
.L_x_187:
        /* <DEDUP_REMOVED lines=9> */
.L_x_190:
[----:B------:R-:W-:Y:S05]  /*6a60*/  BSYNC B1 ;  /* 0x0000000000017941 */ /* 0x000fea0003800000 */
.L_x_189:
        /* <DEDUP_REMOVED lines=9> */
.L_x_192:
[----:B------:R-:W-:Y:S05]  /*6b00*/  BSYNC B1 ;  /* 0x0000000000017941 */ /* 0x000fea0003800000 */
.L_x_191:
        /* <DEDUP_REMOVED lines=10> */
.L_x_194:
[----:B------:R-:W-:Y:S05]  /*6bb0*/  BSYNC B1 ;  /* 0x0000000000017941 */ /* 0x000fea0003800000 */
.L_x_193:
        /* <DEDUP_REMOVED lines=10> */
.L_x_196:
[----:B------:R-:W-:Y:S05]  /*6c60*/  BSYNC B1 ;  /* 0x0000000000017941 */ /* 0x000fea0003800000 */
.L_x_195:
        /* <DEDUP_REMOVED lines=9> */
.L_x_198:
[----:B------:R-:W-:Y:S05]  /*6d00*/  BSYNC B1 ;  /* 0x0000000000017941 */ /* 0x000fea0003800000 */
.L_x_197:
        /* <DEDUP_REMOVED lines=9> */
.L_x_200:
[----:B------:R-:W-:Y:S05]  /*6da0*/  BSYNC B1 ;  /* 0x0000000000017941 */ /* 0x000fea0003800000 */
.L_x_199:
        /* <DEDUP_REMOVED lines=9> */
.L_x_202:
[----:B------:R-:W-:Y:S05]  /*6e40*/  BSYNC B1 ;  /* 0x0000000000017941 */ /* 0x000fea0003800000 */
.L_x_201:
        /* <DEDUP_REMOVED lines=9> */
.L_x_204:
[----:B------:R-:W-:Y:S05]  /*6ee0*/  BSYNC B1 ;  /* 0x0000000000017941 */ /* 0x000fea0003800000 */
.L_x_203:
        /* <DEDUP_REMOVED lines=9> */
.L_x_206:
[----:B------:R-:W-:Y:S05]  /*6f80*/  BSYNC B1 ;  /* 0x0000000000017941 */ /* 0x000fea0003800000 */
.L_x_205:
        /* <DEDUP_REMOVED lines=9> */
.L_x_208:
[----:B------:R-:W-:Y:S05]  /*7020*/  BSYNC B1 ;  /* 0x0000000000017941 */ /* 0x000fea0003800000 */
.L_x_207:
        /* <DEDUP_REMOVED lines=9> */
.L_x_210:
[----:B------:R-:W-:Y:S05]  /*70c0*/  BSYNC B1 ;  /* 0x0000000000017941 */ /* 0x000fea0003800000 */
.L_x_209:
        /* <DEDUP_REMOVED lines=9> */
.L_x_212:
[----:B------:R-:W-:Y:S05]  /*7160*/  BSYNC B1 ;  /* 0x0000000000017941 */ /* 0x000fea0003800000 */
.L_x_211:
        /* <DEDUP_REMOVED lines=9> */
.L_x_214:
[----:B------:R-:W-:Y:S05]  /*7200*/  BSYNC B1 ;  /* 0x0000000000017941 */ /* 0x000fea0003800000 */
.L_x_213:
        /* <DEDUP_REMOVED lines=9> */
.L_x_216:
[----:B------:R-:W-:Y:S05]  /*72a0*/  BSYNC B1 ;  /* 0x0000000000017941 */ /* 0x000fea0003800000 */
.L_x_215:
        /* <DEDUP_REMOVED lines=10> */
.L_x_218:
[----:B------:R-:W-:Y:S05]  /*7350*/  BSYNC B1 ;  /* 0x0000000000017941 */ /* 0x000fea0003800000 */
.L_x_217:
        /* <DEDUP_REMOVED lines=10> */
.L_x_220:
[----:B------:R-:W-:Y:S05]  /*7400*/  BSYNC B1 ;  /* 0x0000000000017941 */ /* 0x000fea0003800000 */
.L_x_219:
        /* <DEDUP_REMOVED lines=9> */
.L_x_222:
[----:B------:R-:W-:Y:S05]  /*74a0*/  BSYNC B1 ;  /* 0x0000000000017941 */ /* 0x000fea0003800000 */
.L_x_221:
        /* <DEDUP_REMOVED lines=9> */
.L_x_224:
[----:B------:R-:W-:Y:S05]  /*7540*/  BSYNC B1 ;  /* 0x0000000000017941 */ /* 0x000fea0003800000 */
.L_x_223:
        /* <DEDUP_REMOVED lines=10> */
.L_x_226:
[----:B------:R-:W-:Y:S05]  /*75f0*/  BSYNC B1 ;  /* 0x0000000000017941 */ /* 0x000fea0003800000 */
.L_x_225:
        /* <DEDUP_REMOVED lines=10> */
.L_x_228:
[----:B------:R-:W-:Y:S05]  /*76a0*/  BSYNC B1 ;  /* 0x0000000000017941 */ /* 0x000fea0003800000 */
.L_x_227:
[----:B-----5:R-:W-:Y:S01]  /*76b0*/  HADD2.F32 R3, -RZ, R152.H0_H0 ;  /* 0x20000098ff037230 */ /* 0x020fe20000004100 */
[----:B------:R-:W-:Y:S01]  /*76c0*/  ISETP.GT.AND P5, PT, R0, 0x8, P1 ;  /* 0x000000080000780c */ /* 0x000fe20000fa4270 */
[----:B------:R-:W-:Y:S03]  /*76d0*/  BSSY B1, `(.L_x_229) ;  /* 0x0000007000017945 */ /* 0x000fe60003800000 */
[----:B0--34-:R-:W-:-:S04]  /*76e0*/  FMUL R8, R3, R138 ;  /* 0x0000008a03087220 */ /* 0x019fc80000400000 */
[----:B------:R-:W-:-:S05]  /*76f0*/  FFMA R8, R37, R137, R8 ;  /* 0x0000008925087223 */ /* 0x000fca0000000008 */
[----:B------:R-:W-:-:S05]  /*7700*/  F2FP.F16.F32.PACK_AB R8, RZ, R8 ;  /* 0x00000008ff08723e */ /* 0x000fca00000000ff */
[----:B------:R0:W-:Y:S01]  /*7710*/  @P4 STG.E.U16 desc[UR40][R6.64+0xd2], R8 ;  /* 0x0000d20806004986 */ /* 0x0001e2000c101528 */
[----:B------:R-:W-:Y:S05]  /*7720*/  @!P5 BRA `(.L_x_230) ;  /* 0x000000000004d947 */ /* 0x000fea0003800000 */
[----:B------:R3:W5:Y:S02]  /*7730*/  LDG.E.LTC128B.U16 R152, desc[UR40][R14.64+0xd0] ;  /* 0x0000d0280e987981 */ /* 0x000764000c1e1520 */
.L_x_230:
[----:B------:R-:W-:Y:S05]  /*7740*/  BSYNC B1 ;  /* 0x0000000000017941 */ /* 0x000fea0003800000 */
.L_x_229:
        /* <DEDUP_REMOVED lines=9> */
.L_x_232:
[----:B------:R-:W-:Y:S05]  /*77e0*/  BSYNC B1 ;  /* 0x0000000000017941 */ /* 0x000fea0003800000 */
.L_x_231:
[----:B----45:R-:W-:Y:S01]  /*77f0*/  HADD2.F32 R3, -RZ, R152.H0_H0 ;  /* 0x20000098ff037230 */ /* 0x030fe20000004100 */
        /* <DEDUP_REMOVED lines=8> */
.L_x_234:
[----:B------:R-:W-:Y:S05]  /*7880*/  BSYNC B1 ;  /* 0x0000000000017941 */ /* 0x000fea0003800000 */
.L_x_233:
        /* <DEDUP_REMOVED lines=9> */
.L_x_236:
[----:B------:R-:W-:Y:S05]  /*7920*/  BSYNC B1 ;  /* 0x0000000000017941 */ /* 0x000fea0003800000 */
.L_x_235:
        /* <DEDUP_REMOVED lines=9> */
.L_x_238:
[----:B------:R-:W-:Y:S05]  /*79c0*/  BSYNC B1 ;  /* 0x0000000000017941 */ /* 0x000fea0003800000 */
.L_x_237:
        /* <DEDUP_REMOVED lines=9> */
.L_x_240:
[----:B------:R-:W-:Y:S05]  /*7a60*/  BSYNC B1 ;  /* 0x0000000000017941 */ /* 0x000fea0003800000 */
.L_x_239:
        /* <DEDUP_REMOVED lines=9> */
.L_x_242:
[----:B------:R-:W-:Y:S05]  /*7b00*/  BSYNC B1 ;  /* 0x0000000000017941 */ /* 0x000fea0003800000 */
.L_x_241:
        /* <DEDUP_REMOVED lines=9> */
.L_x_244:
[----:B------:R-:W-:Y:S05]  /*7ba0*/  BSYNC B1 ;  /* 0x0000000000017941 */ /* 0x000fea0003800000 */
.L_x_243:
        /* <DEDUP_REMOVED lines=9> */
.L_x_246:
[----:B------:R-:W-:Y:S05]  /*7c40*/  BSYNC B1 ;  /* 0x0000000000017941 */ /* 0x000fea0003800000 */
.L_x_245:
        /* <DEDUP_REMOVED lines=9> */
.L_x_248:
[----:B------:R-:W-:Y:S05]  /*7ce0*/  BSYNC B1 ;  /* 0x0000000000017941 */ /* 0x000fea0003800000 */
.L_x_247:
[----:B------:R-:W-:Y:S05]  /*7cf0*/  @!P0 BRA `(.L_x_249) ;  /* 0x0000001c00e08947 */ /* 0x000fea0003800000 */
[----:B0----5:R-:W-:-:S05]  /*7d00*/  HADD2.F32 R3, -RZ, R152.H0_H0 ;  /* 0x20000098ff037230 */ /* 0x021fca0000004100 */
[----:B------:R-:W-:-:S04]  /*7d10*/  FMUL R0, R3, R138 ;  /* 0x0000008a03007220 */ /* 0x000fc80000400000 */
[----:B------:R-:W-:-:S05]  /*7d20*/  FFMA R0, R31, R137, R0 ;  /* 0x000000891f007223 */ /* 0x000fca0000000000 */
[----:B------:R-:W-:-:S05]  /*7d30*/  F2FP.F16.F32.PACK_AB R0, RZ, R0 ;  /* 0x00000000ff00723e */ /* 0x000fca00000000ff */
[----:B------:R0:W-:Y:S01]  /*7d40*/  STG.E.U16 desc[UR40][R10.64+0xd2], R0 ;  /* 0x0000d2000a007986 */ /* 0x0001e2000c101528 */
[----:B------:R-:W-:Y:S05]  /*7d50*/  BRA `(.L_x_249) ;  /* 0x0000001c00c87947 */ /* 0x000fea0003800000 */
.L_x_30:
[----:B------:R-:W-:Y:S01]  /*7d60*/  ULDC.64 UR4, c[0x0][0x5c0] ;  /* 0x0001700000047ab9 */ /* 0x000fe20000000a00 */
[-C--:B------:R-:W-:Y:S01]  /*7d70*/  FMUL R128, R128, R137.reuse ;  /* 0x0000008980807220 */ /* 0x080fe20000400000 */
[----:B------:R-:W-:Y:S01]  /*7d80*/  LEA R6, P2, R144, UR4, 0x1 ;  /* 0x0000000490067c11 */ /* 0x000fe2000f8408ff */
[----:B------:R-:W-:Y:S01]  /*7d90*/  IMAD.SHL.U32 R139, R4, 0x10, RZ ;  /* 0x00000010048b7824 */ /* 0x000fe200078e00ff */
[----:B------:R-:W-:Y:S01]  /*7da0*/  ISETP.GT.AND P3, PT, R3, 0x1, PT ;  /* 0x000000010300780c */ /* 0x000fe20003f64270 */
[-C--:B------:R-:W-:Y:S01]  /*7db0*/  FMUL R129, R129, R137.reuse ;  /* 0x0000008981817220 */ /* 0x080fe20000400000 */
[----:B------:R-:W-:Y:S01]  /*7dc0*/  F2FP.F16.F32.PACK_AB R128, RZ, R128 ;  /* 0x00000080ff80723e */ /* 0x000fe200000000ff */
[-C--:B------:R-:W-:Y:S01]  /*7dd0*/  FMUL R131, R131, R137.reuse ;  /* 0x0000008983837220 */ /* 0x080fe20000400000 */
[----:B------:R-:W-:Y:S01]  /*7de0*/  LEA.HI.X R7, R144, UR5, R153, 0x1, P2 ;  /* 0x0000000590077c11 */ /* 0x000fe200090f0c99 */
[-C--:B------:R-:W-:Y:S01]  /*7df0*/  FMUL R130, R130, R137.reuse ;  /* 0x0000008982827220 */ /* 0x080fe20000400000 */
[----:B------:R-:W-:Y:S01]  /*7e00*/  ISETP.GT.AND P2, PT, R0, RZ, P3 ;  /* 0x000000ff0000720c */ /* 0x000fe20001f44270 */
[-C--:B------:R-:W-:Y:S01]  /*7e10*/  FMUL R133, R133, R137.reuse ;  /* 0x0000008985857220 */ /* 0x080fe20000400000 */
[----:B------:R-:W-:Y:S01]  /*7e20*/  SHF.L.U64.HI R23, R4, 0x4, R5 ;  /* 0x0000000404177819 */ /* 0x000fe20000010205 */
[----:B------:R-:W-:Y:S01]  /*7e30*/  @P1 STG.E.U16 desc[UR40][R6.64], R128 ;  /* 0x0000008006001986 */ /* 0x000fe2000c101528 */
[----:B------:R-:W-:Y:S01]  /*7e40*/  ISETP.GT.AND P1, PT, R0, 0x8, P3 ;  /* 0x000000080000780c */ /* 0x000fe20001f24270 */
[-C--:B------:R-:W-:Y:S01]  /*7e50*/  FMUL R132, R132, R137.reuse ;  /* 0x0000008984847220 */ /* 0x080fe20000400000 */
[----:B------:R-:W-:Y:S01]  /*7e60*/  IADD3 R8, P4, R139, R6, RZ ;  /* 0x000000068b087210 */ /* 0x000fe20007f9e0ff */
[----:B------:R-:W-:Y:S01]  /*7e70*/  FMUL R135, R135, R137 ;  /* 0x0000008987877220 */ /* 0x000fe20000400000 */
[----:B------:R-:W-:Y:S01]  /*7e80*/  F2FP.F16.F32.PACK_AB R129, RZ, R129 ;  /* 0x00000081ff81723e */ /* 0x000fe200000000ff */
[----:B------:R-:W-:Y:S01]  /*7e90*/  FMUL R134, R134, R137 ;  /* 0x0000008986867220 */ /* 0x000fe20000400000 */
[----:B------:R-:W-:Y:S01]  /*7ea0*/  F2FP.F16.F32.PACK_AB R131, RZ, R131 ;  /* 0x00000083ff83723e */ /* 0x000fe200000000ff */
[----:B------:R-:W-:Y:S01]  /*7eb0*/  IMAD.X R9, R23, 0x1, R7, P4 ;  /* 0x0000000117097824 */ /* 0x000fe200020e0607 */
[----:B------:R-:W-:Y:S01]  /*7ec0*/  ISETP.GT.AND P5, PT, R0, 0x8, P0 ;  /* 0x000000080000780c */ /* 0x000fe200007a4270 */
[----:B------:R-:W-:Y:S01]  /*7ed0*/  @P2 STG.E.U16 desc[UR40][R6.64+0x2], R129 ;  /* 0x0000028106002986 */ /* 0x000fe2000c101528 */
[----:B------:R-:W-:Y:S01]  /*7ee0*/  F2FP.F16.F32.PACK_AB R130, RZ, R130 ;  /* 0x00000082ff82723e */ /* 0x000fe200000000ff */
[----:B------:R-:W-:Y:S01]  /*7ef0*/  FMUL R120, R120, R137 ;  /* 0x0000008978787220 */ /* 0x000fe20000400000 */
[C---:B------:R-:W-:Y:S01]  /*7f00*/  ISETP.GT.AND P2, PT, R3.reuse, 0x8, PT ;  /* 0x000000080300780c */ /* 0x040fe20003f44270 */
[----:B------:R-:W-:Y:S01]  /*7f10*/  @P1 STG.E.U16 desc[UR40][R8.64+0x2], R131 ;  /* 0x0000028308001986 */ /* 0x000fe2000c101528 */
[----:B------:R-:W-:Y:S01]  /*7f20*/  ISETP.GT.AND P1, PT, R3, 0x9, PT ;  /* 0x000000090300780c */ /* 0x000fe20003f24270 */
[----:B------:R-:W-:Y:S01]  /*7f30*/  IMAD R5, R5, 0xf0, RZ ;  /* 0x000000f005057824 */ /* 0x000fe200078e02ff */
[----:B------:R-:W-:Y:S01]  /*7f40*/  F2FP.F16.F32.PACK_AB R133, RZ, R133 ;  /* 0x00000085ff85723e */ /* 0x000fe200000000ff */
[----:B------:R-:W-:Y:S01]  /*7f50*/  IMAD.WIDE.U32 R10, R4, 0xf0, R8 ;  /* 0x000000f0040a7825 */ /* 0x000fe200078e0008 */
[----:B------:R-:W-:-:S03]  /*7f60*/  ISETP.GT.AND P4, PT, R0, RZ, P1 ;  /* 0x000000ff0000720c */ /* 0x000fc60000f84270 */
[----:B------:R-:W-:Y:S01]  /*7f70*/  FMUL R121, R121, R137 ;  /* 0x0000008979797220 */ /* 0x000fe20000400000 */
[----:B------:R-:W-:Y:S01]  /*7f80*/  F2FP.F16.F32.PACK_AB R132, RZ, R132 ;  /* 0x00000084ff84723e */ /* 0x000fe200000000ff */
[----:B------:R-:W-:Y:S01]  /*7f90*/  @P5 STG.E.U16 desc[UR40][R8.64], R130 ;  /* 0x0000008208005986 */ /* 0x000fe2000c101528 */
[----:B------:R-:W-:Y:S01]  /*7fa0*/  ISETP.GT.AND P5, PT, R0, RZ, P2 ;  /* 0x000000ff0000720c */ /* 0x000fe200017a4270 */
[----:B------:R-:W-:Y:S01]  /*7fb0*/  IMAD.IADD R11, R5, 0x1, R11 ;  /* 0x00000001050b7824 */ /* 0x000fe200078e020b */
[----:B------:R-:W-:Y:S01]  /*7fc0*/  F2FP.F16.F32.PACK_AB R135, RZ, R135 ;  /* 0x00000087ff87723e */ /* 0x000fe200000000ff */
[-C--:B------:R-:W-:Y:S01]  /*7fd0*/  FMUL R122, R122, R137.reuse ;  /* 0x000000897a7a7220 */ /* 0x080fe20000400000 */
[----:B------:R-:W-:Y:S01]  /*7fe0*/  F2FP.F16.F32.PACK_AB R134, RZ, R134 ;  /* 0x00000086ff86723e */ /* 0x000fe200000000ff */
[-C--:B------:R-:W-:Y:S01]  /*7ff0*/  FMUL R123, R123, R137.reuse ;  /* 0x000000897b7b7220 */ /* 0x080fe20000400000 */
[----:B------:R-:W-:Y:S01]  /*8000*/  F2FP.F16.F32.PACK_AB R120, RZ, R120 ;  /* 0x00000078ff78723e */ /* 0x000fe200000000ff */
[----:B------:R-:W-:Y:S01]  /*8010*/  FMUL R124, R124, R137 ;  /* 0x000000897c7c7220 */ /* 0x000fe20000400000 */
[----:B------:R-:W-:Y:S01]  /*8020*/  F2FP.F16.F32.PACK_AB R121, RZ, R121 ;  /* 0x00000079ff79723e */ /* 0x000fe200000000ff */
[----:B------:R-:W-:Y:S01]  /*8030*/  @P4 STG.E.U16 desc[UR40][R6.64+0x12], R133 ;  /* 0x0000128506004986 */ /* 0x000fe2000c101528 */
[C---:B------:R-:W-:Y:S01]  /*8040*/  ISETP.GT.AND P4, PT, R0.reuse, 0x8, P1 ;  /* 0x000000080000780c */ /* 0x040fe20000f84270 */
[-C--:B------:R-:W-:Y:S01]  /*8050*/  FMUL R125, R125, R137.reuse ;  /* 0x000000897d7d7220 */ /* 0x080fe20000400000 */
[----:B------:R-:W-:Y:S01]  /*8060*/  F2FP.F16.F32.PACK_AB R122, RZ, R122 ;  /* 0x0000007aff7a723e */ /* 0x000fe200000000ff */
[----:B------:R-:W-:Y:S01]  /*8070*/  @P5 STG.E.U16 desc[UR40][R6.64+0x10], R132 ;  /* 0x0000108406005986 */ /* 0x000fe2000c101528 */
[----:B------:R-:W-:Y:S01]  /*8080*/  ISETP.GT.AND P5, PT, R0, 0x8, P2 ;  /* 0x000000080000780c */ /* 0x000fe200017a4270 */
[----:B------:R-:W-:Y:S01]  /*8090*/  FMUL R126, R126, R137 ;  /* 0x000000897e7e7220 */ /* 0x000fe20000400000 */
[----:B------:R-:W-:Y:S01]  /*80a0*/  F2FP.F16.F32.PACK_AB R123, RZ, R123 ;  /* 0x0000007bff7b723e */ /* 0x000fe200000000ff */
[-C--:B------:R-:W-:Y:S01]  /*80b0*/  FMUL R127, R127, R137.reuse ;  /* 0x000000897f7f7220 */ /* 0x080fe20000400000 */
[----:B------:R-:W-:Y:S01]  /*80c0*/  F2FP.F16.F32.PACK_AB R124, RZ, R124 ;  /* 0x0000007cff7c723e */ /* 0x000fe200000000ff */
[----:B------:R-:W-:Y:S01]  /*80d0*/  FMUL R113, R113, R137 ;  /* 0x0000008971717220 */ /* 0x000fe20000400000 */
[----:B------:R-:W-:Y:S01]  /*80e0*/  F2FP.F16.F32.PACK_AB R125, RZ, R125 ;  /* 0x0000007dff7d723e */ /* 0x000fe200000000ff */
[-C--:B------:R-:W-:Y:S01]  /*80f0*/  FMUL R112, R112, R137.reuse ;  /* 0x0000008970707220 */ /* 0x080fe20000400000 */
[----:B------:R-:W-:Y:S01]  /*8100*/  F2FP.F16.F32.PACK_AB R126, RZ, R126 ;  /* 0x0000007eff7e723e */ /* 0x000fe200000000ff */
[----:B------:R-:W-:Y:S01]  /*8110*/  @P4 STG.E.U16 desc[UR40][R8.64+0x12], R135 ;  /* 0x0000128708004986 */ /* 0x000fe2000c101528 */
[----:B------:R-:W-:Y:S01]  /*8120*/  ISETP.GT.AND P4, PT, R0, 0x80, P0 ;  /* 0x000000800000780c */ /* 0x000fe20000784270 */
[-C--:B------:R-:W-:Y:S01]  /*8130*/  FMUL R114, R114, R137.reuse ;  /* 0x0000008972727220 */ /* 0x080fe20000400000 */
[C---:B------:R-:W-:Y:S01]  /*8140*/  ISETP.GT.AND P0, PT, R0.reuse, 0x88, P0 ;  /* 0x000000880000780c */ /* 0x040fe20000704270 */
[----:B------:R-:W-:Y:S01]  /*8150*/  @P5 STG.E.U16 desc[UR40][R8.64+0x10], R134 ;  /* 0x0000108608005986 */ /* 0x000fe2000c101528 */
[C---:B------:R-:W-:Y:S01]  /*8160*/  ISETP.GT.AND P5, PT, R0.reuse, 0x80, P3 ;  /* 0x000000800000780c */ /* 0x040fe20001fa4270 */
[-C--:B------:R-:W-:Y:S01]  /*8170*/  FMUL R115, R115, R137.reuse ;  /* 0x0000008973737220 */ /* 0x080fe20000400000 */
[----:B------:R-:W-:Y:S01]  /*8180*/  ISETP.GT.AND P3, PT, R0, 0x88, P3 ;  /* 0x000000880000780c */ /* 0x000fe20001f64270 */
[----:B------:R-:W-:Y:S01]  /*8190*/  FMUL R116, R116, R137 ;  /* 0x0000008974747220 */ /* 0x000fe20000400000 */
[----:B------:R-:W-:Y:S01]  /*81a0*/  F2FP.F16.F32.PACK_AB R127, RZ, R127 ;  /* 0x0000007fff7f723e */ /* 0x000fe200000000ff */
[----:B------:R-:W-:Y:S01]  /*81b0*/  FMUL R117, R117, R137 ;  /* 0x0000008975757220 */ /* 0x000fe20000400000 */
[----:B------:R-:W-:Y:S01]  /*81c0*/  F2FP.F16.F32.PACK_AB R113, RZ, R113 ;  /* 0x00000071ff71723e */ /* 0x000fe200000000ff */
[-C--:B------:R-:W-:Y:S01]  /*81d0*/  FMUL R118, R118, R137.reuse ;  /* 0x0000008976767220 */ /* 0x080fe20000400000 */
[----:B------:R-:W-:Y:S01]  /*81e0*/  F2FP.F16.F32.PACK_AB R112, RZ, R112 ;  /* 0x00000070ff70723e */ /* 0x000fe200000000ff */
[----:B------:R-:W-:Y:S01]  /*81f0*/  @P4 STG.E.U16 desc[UR40][R10.64], R120 ;  /* 0x000000780a004986 */ /* 0x000fe2000c101528 */
[----:B------:R-:W-:Y:S01]  /*8200*/  IADD3 R12, P4, R139, R10, RZ ;  /* 0x0000000a8b0c7210 */ /* 0x000fe20007f9e0ff */
[-C--:B------:R-:W-:Y:S01]  /*8210*/  FMUL R119, R119, R137.reuse ;  /* 0x0000008977777220 */ /* 0x080fe20000400000 */
[----:B------:R-:W-:Y:S01]  /*8220*/  F2FP.F16.F32.PACK_AB R114, RZ, R114 ;  /* 0x00000072ff72723e */ /* 0x000fe200000000ff */
[----:B------:R0:W-:Y:S01]  /*8230*/  @P5 STG.E.U16 desc[UR40][R10.64+0x2], R121 ;  /* 0x000002790a005986 */ /* 0x0001e2000c101528 */
[C---:B------:R-:W-:Y:S01]  /*8240*/  ISETP.GT.AND P5, PT, R0.reuse, 0x80, P2 ;  /* 0x000000800000780c */ /* 0x040fe200017a4270 */
[--C-:B------:R-:W-:Y:S01]  /*8250*/  IMAD.X R13, R23, 0x1, R11.reuse, P4 ;  /* 0x00000001170d7824 */ /* 0x100fe200020e060b */
[----:B------:R-:W-:Y:S01]  /*8260*/  ISETP.GT.AND P4, PT, R0, 0x80, P1 ;  /* 0x000000800000780c */ /* 0x000fe20000f84270 */
[-C--:B------:R-:W-:Y:S01]  /*8270*/  FMUL R104, R104, R137.reuse ;  /* 0x0000008968687220 */ /* 0x080fe20000400000 */
[----:B------:R-:W-:Y:S01]  /*8280*/  ISETP.GT.AND P1, PT, R0, 0x88, P1 ;  /* 0x000000880000780c */ /* 0x000fe20000f24270 */
[-C--:B------:R-:W-:Y:S01]  /*8290*/  FMUL R105, R105, R137.reuse ;  /* 0x0000008969697220 */ /* 0x080fe20000400000 */
[----:B------:R-:W-:Y:S01]  /*82a0*/  @P0 STG.E.U16 desc[UR40][R12.64], R122 ;  /* 0x0000007a0c000986 */ /* 0x000fe2000c101528 */
[----:B------:R-:W-:Y:S01]  /*82b0*/  ISETP.GT.AND P0, PT, R3, 0x11, PT ;  /* 0x000000110300780c */ /* 0x000fe20003f04270 */
[----:B------:R-:W-:Y:S01]  /*82c0*/  FMUL R106, R106, R137 ;  /* 0x000000896a6a7220 */ /* 0x000fe20000400000 */
[----:B------:R-:W-:Y:S01]  /*82d0*/  F2FP.F16.F32.PACK_AB R115, RZ, R115 ;  /* 0x00000073ff73723e */ /* 0x000fe200000000ff */
[-C--:B------:R-:W-:Y:S01]  /*82e0*/  FMUL R107, R107, R137.reuse ;  /* 0x000000896b6b7220 */ /* 0x080fe20000400000 */
[----:B------:R-:W-:Y:S01]  /*82f0*/  F2FP.F16.F32.PACK_AB R116, RZ, R116 ;  /* 0x00000074ff74723e */ /* 0x000fe200000000ff */
[----:B------:R-:W-:Y:S01]  /*8300*/  FMUL R108, R108, R137 ;  /* 0x000000896c6c7220 */ /* 0x000fe20000400000 */
[--C-:B------:R-:W-:Y:S01]  /*8310*/  @P5 IMAD.MOV.U32 R14, RZ, RZ, R10.reuse ;  /* 0x000000ffff0e5224 */ /* 0x100fe200078e000a */
[----:B------:R-:W-:Y:S01]  /*8320*/  F2FP.F16.F32.PACK_AB R117, RZ, R117 ;  /* 0x00000075ff75723e */ /* 0x000fe200000000ff */
[--C-:B------:R-:W-:Y:S01]  /*8330*/  @P5 IMAD.MOV.U32 R15, RZ, RZ, R11.reuse ;  /* 0x000000ffff0f5224 */ /* 0x100fe200078e000b */
[----:B------:R-:W-:Y:S01]  /*8340*/  F2FP.F16.F32.PACK_AB R118, RZ, R118 ;  /* 0x00000076ff76723e */ /* 0x000fe200000000ff */
[----:B------:R-:W-:Y:S01]  /*8350*/  @P4 IMAD.MOV.U32 R20, RZ, RZ, R10 ;  /* 0x000000ffff144224 */ /* 0x000fe200078e000a */
[----:B------:R-:W-:Y:S01]  /*8360*/  F2FP.F16.F32.PACK_AB R119, RZ, R119 ;  /* 0x00000077ff77723e */ /* 0x000fe200000000ff */
[----:B------:R-:W-:Y:S01]  /*8370*/  @P4 IMAD.MOV.U32 R21, RZ, RZ, R11 ;  /* 0x000000ffff154224 */ /* 0x000fe200078e000b */
[----:B------:R-:W-:Y:S01]  /*8380*/  F2FP.F16.F32.PACK_AB R104, RZ, R104 ;  /* 0x00000068ff68723e */ /* 0x000fe200000000ff */
[--C-:B0-----:R-:W-:Y:S01]  /*8390*/  @P3 IMAD.MOV.U32 R10, RZ, RZ, R12.reuse ;  /* 0x000000ffff0a3224 */ /* 0x101fe200078e000c */
[----:B------:R-:W-:Y:S01]  /*83a0*/  F2FP.F16.F32.PACK_AB R105, RZ, R105 ;  /* 0x00000069ff69723e */ /* 0x000fe200000000ff */
[--C-:B------:R-:W-:Y:S01]  /*83b0*/  @P3 IMAD.MOV.U32 R11, RZ, RZ, R13.reuse ;  /* 0x000000ffff0b3224 */ /* 0x100fe200078e000d */
[----:B------:R-:W-:Y:S01]  /*83c0*/  F2FP.F16.F32.PACK_AB R106, RZ, R106 ;  /* 0x0000006aff6a723e */ /* 0x000fe200000000ff */
[-C--:B------:R-:W-:Y:S01]  /*83d0*/  FMUL R109, R109, R137.reuse ;  /* 0x000000896d6d7220 */ /* 0x080fe20000400000 */
[----:B------:R-:W-:Y:S01]  /*83e0*/  FMUL R111, R111, R137 ;  /* 0x000000896f6f7220 */ /* 0x000fe20000400000 */
[----:B------:R-:W-:Y:S01]  /*83f0*/  F2FP.F16.F32.PACK_AB R107, RZ, R107 ;  /* 0x0000006bff6b723e */ /* 0x000fe200000000ff */
[----:B------:R0:W-:Y:S01]  /*8400*/  @P3 STG.E.U16 desc[UR40][R10.64+0x2], R123 ;  /* 0x0000027b0a003986 */ /* 0x0001e2000c101528 */
[----:B------:R-:W-:Y:S01]  /*8410*/  ISETP.GT.AND P3, PT, R0, 0x88, P2 ;  /* 0x000000880000780c */ /* 0x000fe20001764270 */
[-C--:B------:R-:W-:Y:S01]  /*8420*/  FMUL R110, R110, R137.reuse ;  /* 0x000000896e6e7220 */ /* 0x080fe20000400000 */
[----:B------:R-:W-:Y:S01]  /*8430*/  ISETP.GT.AND P2, PT, R3, 0x10, PT ;  /* 0x000000100300780c */ /* 0x000fe20003f44270 */
[----:B------:R-:W-:Y:S01]  /*8440*/  @P5 STG.E.U16 desc[UR40][R14.64+0x10], R124 ;  /* 0x0000107c0e005986 */ /* 0x000fe2000c101528 */
[----:B------:R-:W-:Y:S01]  /*8450*/  ISETP.GT.AND P5, PT, R0, RZ, P0 ;  /* 0x000000ff0000720c */ /* 0x000fe200007a4270 */
[-C--:B------:R-:W-:Y:S01]  /*8460*/  FMUL R96, R96, R137.reuse ;  /* 0x0000008960607220 */ /* 0x080fe20000400000 */
[----:B------:R-:W-:Y:S01]  /*8470*/  F2FP.F16.F32.PACK_AB R108, RZ, R108 ;  /* 0x0000006cff6c723e */ /* 0x000fe200000000ff */
[----:B------:R-:W-:Y:S01]  /*8480*/  @P4 STG.E.U16 desc[UR40][R20.64+0x12], R125 ;  /* 0x0000127d14004986 */ /* 0x000fe2000c101528 */
[----:B------:R-:W-:Y:S01]  /*8490*/  ISETP.GT.AND P4, PT, R0, RZ, P2 ;  /* 0x000000ff0000720c */ /* 0x000fe20001784270 */
[----:B------:R-:W-:Y:S01]  /*84a0*/  FMUL R97, R97, R137 ;  /* 0x0000008961617220 */ /* 0x000fe20000400000 */
[----:B------:R-:W-:Y:S01]  /*84b0*/  F2FP.F16.F32.PACK_AB R109, RZ, R109 ;  /* 0x0000006dff6d723e */ /* 0x000fe200000000ff */
[----:B------:R-:W-:Y:S01]  /*84c0*/  FMUL R99, R99, R137 ;  /* 0x0000008963637220 */ /* 0x000fe20000400000 */
[----:B------:R-:W-:Y:S01]  /*84d0*/  F2FP.F16.F32.PACK_AB R111, RZ, R111 ;  /* 0x0000006fff6f723e */ /* 0x000fe200000000ff */
[----:B0-----:R-:W-:Y:S01]  /*84e0*/  @P3 IMAD.MOV.U32 R10, RZ, RZ, R12 ;  /* 0x000000ffff0a3224 */ /* 0x001fe200078e000c */
[----:B------:R-:W-:Y:S01]  /*84f0*/  F2FP.F16.F32.PACK_AB R110, RZ, R110 ;  /* 0x0000006eff6e723e */ /* 0x000fe200000000ff */
[----:B------:R-:W-:-:S02]  /*8500*/  @P3 IMAD.MOV.U32 R11, RZ, RZ, R13 ;  /* 0x000000ffff0b3224 */ /* 0x000fc400078e000d */
[-C--:B------:R-:W-:Y:S01]  /*8510*/  FMUL R98, R98, R137.reuse ;  /* 0x0000008962627220 */ /* 0x080fe20000400000 */
[----:B------:R-:W-:Y:S01]  /*8520*/  F2FP.F16.F32.PACK_AB R96, RZ, R96 ;  /* 0x00000060ff60723e */ /* 0x000fe200000000ff */
[----:B------:R-:W-:Y:S01]  /*8530*/  FMUL R100, R100, R137 ;  /* 0x0000008964647220 */ /* 0x000fe20000400000 */
[----:B------:R-:W-:Y:S01]  /*8540*/  F2FP.F16.F32.PACK_AB R97, RZ, R97 ;  /* 0x00000061ff61723e */ /* 0x000fe200000000ff */
[----:B------:R0:W-:Y:S01]  /*8550*/  @P3 STG.E.U16 desc[UR40][R10.64+0x10], R126 ;  /* 0x0000107e0a003986 */ /* 0x0001e2000c101528 */
[----:B------:R-:W-:Y:S01]  /*8560*/  ISETP.GT.AND P3, PT, R0, 0x8, P2 ;  /* 0x000000080000780c */ /* 0x000fe20001764270 */
[----:B------:R-:W-:Y:S01]  /*8570*/  FMUL R101, R101, R137 ;  /* 0x0000008965657220 */ /* 0x000fe20000400000 */
[----:B------:R-:W-:Y:S01]  /*8580*/  F2FP.F16.F32.PACK_AB R99, RZ, R99 ;  /* 0x00000063ff63723e */ /* 0x000fe200000000ff */
[----:B------:R1:W-:Y:S01]  /*8590*/  @P1 STG.E.U16 desc[UR40][R12.64+0x12], R127 ;  /* 0x0000127f0c001986 */ /* 0x0003e2000c101528 */
[----:B------:R-:W-:Y:S01]  /*85a0*/  ISETP.GT.AND P1, PT, R3, 0x18, PT ;  /* 0x000000180300780c */ /* 0x000fe20003f24270 */
[-C--:B------:R-:W-:Y:S01]  /*85b0*/  FMUL R102, R102, R137.reuse ;  /* 0x0000008966667220 */ /* 0x080fe20000400000 */
[----:B------:R-:W-:Y:S01]  /*85c0*/  F2FP.F16.F32.PACK_AB R98, RZ, R98 ;  /* 0x00000062ff62723e */ /* 0x000fe200000000ff */
[----:B------:R1:W-:Y:S01]  /*85d0*/  @P5 STG.E.U16 desc[UR40][R6.64+0x22], R113 ;  /* 0x0000227106005986 */ /* 0x0003e2000c101528 */
[C---:B------:R-:W-:Y:S01]  /*85e0*/  ISETP.GT.AND P5, PT, R0.reuse, 0x8, P0 ;  /* 0x000000080000780c */ /* 0x040fe200007a4270 */
[----:B------:R-:W-:Y:S01]  /*85f0*/  FMUL R103, R103, R137 ;  /* 0x0000008967677220 */ /* 0x000fe20000400000 */
[----:B------:R-:W-:Y:S01]  /*8600*/  F2FP.F16.F32.PACK_AB R100, RZ, R100 ;  /* 0x00000064ff64723e */ /* 0x000fe200000000ff */
[----:B------:R1:W-:Y:S01]  /*8610*/  @P4 STG.E.U16 desc[UR40][R6.64+0x20], R112 ;  /* 0x0000207006004986 */ /* 0x0003e2000c101528 */
[----:B------:R-:W-:Y:S01]  /*8620*/  ISETP.GT.AND P4, PT, R0, RZ, P1 ;  /* 0x000000ff0000720c */ /* 0x000fe20000f84270 */
[----:B0-----:R-:W-:Y:S01]  /*8630*/  IMAD.WIDE.U32 R10, R4, 0xf0, R8 ;  /* 0x000000f0040a7825 */ /* 0x001fe200078e0008 */
[----:B------:R-:W-:Y:S01]  /*8640*/  F2FP.F16.F32.PACK_AB R101, RZ, R101 ;  /* 0x00000065ff65723e */ /* 0x000fe200000000ff */
[----:B------:R1:W-:Y:S01]  /*8650*/  @P3 STG.E.U16 desc[UR40][R8.64+0x20], R114 ;  /* 0x0000207208003986 */ /* 0x0003e2000c101528 */
[----:B------:R-:W-:Y:S01]  /*8660*/  ISETP.GT.AND P3, PT, R3, 0x19, PT ;  /* 0x000000190300780c */ /* 0x000fe20003f64270 */
[----:B------:R-:W-:Y:S01]  /*8670*/  IMAD.IADD R11, R5, 0x1, R11 ;  /* 0x00000001050b7824 */ /* 0x000fe200078e020b */
[----:B------:R-:W-:Y:S01]  /*8680*/  F2FP.F16.F32.PACK_AB R102, RZ, R102 ;  /* 0x00000066ff66723e */ /* 0x000fe200000000ff */
[----:B------:R-:W-:Y:S01]  /*8690*/  FMUL R88, R88, R137 ;  /* 0x0000008958587220 */ /* 0x000fe20000400000 */
[----:B------:R-:W-:Y:S01]  /*86a0*/  F2FP.F16.F32.PACK_AB R103, RZ, R103 ;  /* 0x00000067ff67723e */ /* 0x000fe200000000ff */
[----:B------:R1:W-:Y:S01]  /*86b0*/  @P5 STG.E.U16 desc[UR40][R8.64+0x22], R115 ;  /* 0x0000227308005986 */ /* 0x0003e2000c101528 */
[----:B------:R-:W-:Y:S01]  /*86c0*/  ISETP.GT.AND P5, PT, R0, RZ, P3 ;  /* 0x000000ff0000720c */ /* 0x000fe20001fa4270 */
[-C--:B------:R-:W-:Y:S01]  /*86d0*/  FMUL R89, R89, R137.reuse ;  /* 0x0000008959597220 */ /* 0x080fe20000400000 */
[-C--:B------:R-:W-:Y:S01]  /*86e0*/  FMUL R90, R90, R137.reuse ;  /* 0x000000895a5a7220 */ /* 0x080fe20000400000 */
[----:B------:R1:W-:Y:S01]  /*86f0*/  @P4 STG.E.U16 desc[UR40][R6.64+0x30], R116 ;  /* 0x0000307406004986 */ /* 0x0003e2000c101528 */
[----:B------:R-:W-:Y:S01]  /*8700*/  ISETP.GT.AND P4, PT, R0, 0x8, P1 ;  /* 0x000000080000780c */ /* 0x000fe20000f84270 */
[-C--:B------:R-:W-:Y:S01]  /*8710*/  FMUL R91, R91, R137.reuse ;  /* 0x000000895b5b7220 */ /* 0x080fe20000400000 */
[----:B------:R-:W-:Y:S01]  /*8720*/  F2FP.F16.F32.PACK_AB R88, RZ, R88 ;  /* 0x00000058ff58723e */ /* 0x000fe200000000ff */
[----:B------:R-:W-:Y:S01]  /*8730*/  FMUL R93, R93, R137 ;  /* 0x000000895d5d7220 */ /* 0x000fe20000400000 */
[----:B------:R-:W-:Y:S01]  /*8740*/  F2FP.F16.F32.PACK_AB R89, RZ, R89 ;  /* 0x00000059ff59723e */ /* 0x000fe200000000ff */
[-C--:B------:R-:W-:Y:S01]  /*8750*/  FMUL R92, R92, R137.reuse ;  /* 0x000000895c5c7220 */ /* 0x080fe20000400000 */
[----:B------:R-:W-:Y:S01]  /*8760*/  F2FP.F16.F32.PACK_AB R90, RZ, R90 ;  /* 0x0000005aff5a723e */ /* 0x000fe200000000ff */
[----:B------:R-:W-:Y:S01]  /*8770*/  FMUL R94, R94, R137 ;  /* 0x000000895e5e7220 */ /* 0x000fe20000400000 */
[----:B------:R-:W-:Y:S01]  /*8780*/  F2FP.F16.F32.PACK_AB R91, RZ, R91 ;  /* 0x0000005bff5b723e */ /* 0x000fe200000000ff */
[----:B------:R1:W-:Y:S01]  /*8790*/  @P5 STG.E.U16 desc[UR40][R6.64+0x32], R117 ;  /* 0x0000327506005986 */ /* 0x0003e2000c101528 */
[C---:B------:R-:W-:Y:S01]  /*87a0*/  ISETP.GT.AND P5, PT, R0.reuse, 0x8, P3 ;  /* 0x000000080000780c */ /* 0x040fe20001fa4270 */
[----:B------:R-:W-:Y:S01]  /*87b0*/  FMUL R95, R95, R137 ;  /* 0x000000895f5f7220 */ /* 0x000fe20000400000 */
[----:B------:R-:W-:Y:S01]  /*87c0*/  F2FP.F16.F32.PACK_AB R93, RZ, R93 ;  /* 0x0000005dff5d723e */ /* 0x000fe200000000ff */
[----:B------:R1:W-:Y:S01]  /*87d0*/  @P4 STG.E.U16 desc[UR40][R8.64+0x30], R118 ;  /* 0x0000307608004986 */ /* 0x0003e2000c101528 */
[----:B------:R-:W-:Y:S01]  /*87e0*/  ISETP.GT.AND P4, PT, R0, 0x80, P2 ;  /* 0x000000800000780c */ /* 0x000fe20001784270 */
[-C--:B------:R-:W-:Y:S01]  /*87f0*/  FMUL R80, R80, R137.reuse ;  /* 0x0000008950507220 */ /* 0x080fe20000400000 */
[----:B------:R-:W-:Y:S01]  /*8800*/  ISETP.GT.AND P2, PT, R0, 0x88, P2 ;  /* 0x000000880000780c */ /* 0x000fe20001744270 */
[-C--:B------:R-:W-:Y:S01]  /*8810*/  FMUL R81, R81, R137.reuse ;  /* 0x0000008951517220 */ /* 0x080fe20000400000 */
[----:B------:R-:W-:Y:S01]  /*8820*/  F2FP.F16.F32.PACK_AB R92, RZ, R92 ;  /* 0x0000005cff5c723e */ /* 0x000fe200000000ff */
[-C--:B------:R-:W-:Y:S01]  /*8830*/  FMUL R83, R83, R137.reuse ;  /* 0x0000008953537220 */ /* 0x080fe20000400000 */
[----:B------:R-:W-:Y:S01]  /*8840*/  F2FP.F16.F32.PACK_AB R94, RZ, R94 ;  /* 0x0000005eff5e723e */ /* 0x000fe200000000ff */
[----:B------:R-:W-:Y:S01]  /*8850*/  FMUL R82, R82, R137 ;  /* 0x0000008952527220 */ /* 0x000fe20000400000 */
[----:B------:R-:W-:Y:S01]  /*8860*/  F2FP.F16.F32.PACK_AB R95, RZ, R95 ;  /* 0x0000005fff5f723e */ /* 0x000fe200000000ff */
[----:B------:R1:W-:Y:S01]  /*8870*/  @P5 STG.E.U16 desc[UR40][R8.64+0x32], R119 ;  /* 0x0000327708005986 */ /* 0x0003e2000c101528 */
[----:B------:R-:W-:Y:S01]  /*8880*/  IADD3 R4, P5, R139, R10, RZ ;  /* 0x0000000a8b047210 */ /* 0x000fe20007fbe0ff */
[-C--:B------:R-:W-:Y:S01]  /*8890*/  FMUL R84, R84, R137.reuse ;  /* 0x0000008954547220 */ /* 0x080fe20000400000 */
[----:B------:R-:W-:Y:S01]  /*88a0*/  F2FP.F16.F32.PACK_AB R80, RZ, R80 ;  /* 0x00000050ff50723e */ /* 0x000fe200000000ff */
[----:B------:R1:W-:Y:S01]  /*88b0*/  @P4 STG.E.U16 desc[UR40][R10.64+0x20], R104 ;  /* 0x000020680a004986 */ /* 0x0003e2000c101528 */
[C---:B------:R-:W-:Y:S01]  /*88c0*/  ISETP.GT.AND P4, PT, R0.reuse, 0x80, P0 ;  /* 0x000000800000780c */ /* 0x040fe20000784270 */
[----:B------:R-:W-:Y:S01]  /*88d0*/  IMAD.X R5, R23, 0x1, R11, P5 ;  /* 0x0000000117057824 */ /* 0x000fe200028e060b */
[----:B------:R-:W-:Y:S01]  /*88e0*/  ISETP.GT.AND P0, PT, R0, 0x88, P0 ;  /* 0x000000880000780c */ /* 0x000fe20000704270 */
[----:B------:R-:W-:Y:S01]  /*88f0*/  FMUL R85, R85, R137 ;  /* 0x0000008955557220 */ /* 0x000fe20000400000 */
[----:B------:R-:W-:Y:S01]  /*8900*/  F2FP.F16.F32.PACK_AB R81, RZ, R81 ;  /* 0x00000051ff51723e */ /* 0x000fe200000000ff */
[----:B------:R-:W-:Y:S01]  /*8910*/  FMUL R86, R86, R137 ;  /* 0x0000008956567220 */ /* 0x000fe20000400000 */
[----:B------:R-:W-:Y:S01]  /*8920*/  F2FP.F16.F32.PACK_AB R83, RZ, R83 ;  /* 0x00000053ff53723e */ /* 0x000fe200000000ff */
[-C--:B------:R-:W-:Y:S01]  /*8930*/  FMUL R87, R87, R137.reuse ;  /* 0x0000008957577220 */ /* 0x080fe20000400000 */
[----:B------:R-:W-:Y:S01]  /*8940*/  F2FP.F16.F32.PACK_AB R82, RZ, R82 ;  /* 0x00000052ff52723e */ /* 0x000fe200000000ff */
[-C--:B------:R-:W-:Y:S01]  /*8950*/  FMUL R72, R72, R137.reuse ;  /* 0x0000008948487220 */ /* 0x080fe20000400000 */
[----:B------:R-:W-:Y:S01]  /*8960*/  F2FP.F16.F32.PACK_AB R84, RZ, R84 ;  /* 0x00000054ff54723e */ /* 0x000fe200000000ff */
[----:B------:R-:W-:Y:S01]  /*8970*/  FMUL R73, R73, R137 ;  /* 0x0000008949497220 */ /* 0x000fe20000400000 */
[----:B------:R-:W-:Y:S01]  /*8980*/  F2FP.F16.F32.PACK_AB R85, RZ, R85 ;  /* 0x00000055ff55723e */ /* 0x000fe200000000ff */
[----:B------:R1:W-:Y:S01]  /*8990*/  @P4 STG.E.U16 desc[UR40][R10.64+0x22], R105 ;  /* 0x000022690a004986 */ /* 0x0003e2000c101528 */
[----:B------:R-:W-:Y:S01]  /*89a0*/  ISETP.GT.AND P4, PT, R0, 0x80, P1 ;  /* 0x000000800000780c */ /* 0x000fe20000f84270 */
[-C--:B------:R-:W-:Y:S01]  /*89b0*/  FMUL R74, R74, R137.reuse ;  /* 0x000000894a4a7220 */ /* 0x080fe20000400000 */
[C---:B------:R-:W-:Y:S01]  /*89c0*/  ISETP.GT.AND P1, PT, R0.reuse, 0x88, P1 ;  /* 0x000000880000780c */ /* 0x040fe20000f24270 */
[----:B------:R1:W-:Y:S01]  /*89d0*/  @P2 STG.E.U16 desc[UR40][R4.64+0x20], R106 ;  /* 0x0000206a04002986 */ /* 0x0003e2000c101528 */
[C---:B------:R-:W-:Y:S01]  /*89e0*/  ISETP.GT.AND P2, PT, R0.reuse, 0x80, P3 ;  /* 0x000000800000780c */ /* 0x040fe20001f44270 */
[-C--:B------:R-:W-:Y:S01]  /*89f0*/  FMUL R75, R75, R137.reuse ;  /* 0x000000894b4b7220 */ /* 0x080fe20000400000 */
[----:B------:R-:W-:Y:S01]  /*8a00*/  ISETP.GT.AND P3, PT, R0, 0x88, P3 ;  /* 0x000000880000780c */ /* 0x000fe20001f64270 */
[----:B------:R1:W-:Y:S01]  /*8a10*/  @P0 STG.E.U16 desc[UR40][R4.64+0x22], R107 ;  /* 0x0000226b04000986 */ /* 0x0003e2000c101528 */
[----:B------:R-:W-:Y:S01]  /*8a20*/  F2FP.F16.F32.PACK_AB R86, RZ, R86 ;  /* 0x00000056ff56723e */ /* 0x000fe200000000ff */
[----:B------:R-:W-:Y:S01]  /*8a30*/  FMUL R77, R77, R137 ;  /* 0x000000894d4d7220 */ /* 0x000fe20000400000 */
[----:B------:R-:W-:Y:S01]  /*8a40*/  F2FP.F16.F32.PACK_AB R87, RZ, R87 ;  /* 0x00000057ff57723e */ /* 0x000fe200000000ff */
[----:B------:R-:W-:Y:S01]  /*8a50*/  FMUL R76, R76, R137 ;  /* 0x000000894c4c7220 */ /* 0x000fe20000400000 */
[----:B------:R-:W-:Y:S01]  /*8a60*/  F2FP.F16.F32.PACK_AB R72, RZ, R72 ;  /* 0x00000048ff48723e */ /* 0x000fe200000000ff */
[----:B------:R1:W-:Y:S01]  /*8a70*/  @P4 STG.E.U16 desc[UR40][R10.64+0x30], R108 ;  /* 0x0000306c0a004986 */ /* 0x0003e2000c101528 */
[----:B------:R-:W-:Y:S01]  /*8a80*/  F2FP.F16.F32.PACK_AB R73, RZ, R73 ;  /* 0x00000049ff49723e */ /* 0x000fe200000000ff */
[-C--:B------:R-:W-:Y:S01]  /*8a90*/  FMUL R78, R78, R137.reuse ;  /* 0x000000894e4e7220 */ /* 0x080fe20000400000 */
[----:B------:R-:W-:Y:S01]  /*8aa0*/  F2FP.F16.F32.PACK_AB R74, RZ, R74 ;  /* 0x0000004aff4a723e */ /* 0x000fe200000000ff */
[----:B------:R1:W-:Y:S01]  /*8ab0*/  @P2 STG.E.U16 desc[UR40][R10.64+0x32], R109 ;  /* 0x0000326d0a002986 */ /* 0x0003e2000c101528 */
[----:B------:R-:W-:Y:S01]  /*8ac0*/  ISETP.GT.AND P2, PT, R3, 0x21, PT ;  /* 0x000000210300780c */ /* 0x000fe20003f44270 */
[----:B------:R-:W-:Y:S01]  /*8ad0*/  FMUL R79, R79, R137 ;  /* 0x000000894f4f7220 */ /* 0x000fe20000400000 */
[----:B------:R-:W-:Y:S01]  /*8ae0*/  F2FP.F16.F32.PACK_AB R75, RZ, R75 ;  /* 0x0000004bff4b723e */ /* 0x000fe200000000ff */
[----:B------:R1:W-:Y:S01]  /*8af0*/  @P3 STG.E.U16 desc[UR40][R4.64+0x32], R111 ;  /* 0x0000326f04003986 */ /* 0x0003e2000c101528 */
[----:B------:R-:W-:Y:S01]  /*8b00*/  ISETP.GT.AND P3, PT, R3, 0x20, PT ;  /* 0x000000200300780c */ /* 0x000fe20003f64270 */
[-C--:B------:R-:W-:Y:S01]  /*8b10*/  FMUL R64, R64, R137.reuse ;  /* 0x0000008940407220 */ /* 0x080fe20000400000 */
[C---:B------:R-:W-:Y:S01]  /*8b20*/  ISETP.GT.AND P4, PT, R0.reuse, RZ, P2 ;  /* 0x000000ff0000720c */ /* 0x040fe20001784270 */
[----:B------:R1:W-:Y:S01]  /*8b30*/  @P1 STG.E.U16 desc[UR40][R4.64+0x30], R110 ;  /* 0x0000306e04001986 */ /* 0x0003e2000c101528 */
[C---:B------:R-:W-:Y:S01]  /*8b40*/  ISETP.GT.AND P0, PT, R0.reuse, RZ, P3 ;  /* 0x000000ff0000720c */ /* 0x040fe20001f04270 */
[-C--:B------:R-:W-:Y:S01]  /*8b50*/  FMUL R65, R65, R137.reuse ;  /* 0x0000008941417220 */ /* 0x080fe20000400000 */
[C---:B------:R-:W-:Y:S01]  /*8b60*/  ISETP.GT.AND P1, PT, R0.reuse, 0x8, P2 ;  /* 0x000000080000780c */ /* 0x040fe20001724270 */
[-C--:B------:R-:W-:Y:S01]  /*8b70*/  FMUL R67, R67, R137.reuse ;  /* 0x0000008943437220 */ /* 0x080fe20000400000 */
[----:B------:R-:W-:Y:S01]  /*8b80*/  ISETP.GT.AND P5, PT, R0, 0x8, P3 ;  /* 0x000000080000780c */ /* 0x000fe20001fa4270 */
[----:B------:R-:W-:Y:S01]  /*8b90*/  FMUL R66, R66, R137 ;  /* 0x0000008942427220 */ /* 0x000fe20000400000 */
[----:B------:R-:W-:Y:S01]  /*8ba0*/  F2FP.F16.F32.PACK_AB R77, RZ, R77 ;  /* 0x0000004dff4d723e */ /* 0x000fe200000000ff */
[-C--:B------:R-:W-:Y:S01]  /*8bb0*/  FMUL R68, R68, R137.reuse ;  /* 0x0000008944447220 */ /* 0x080fe20000400000 */
        /* <DEDUP_REMOVED lines=13> */
[----:B------:R-:W-:Y:S01]  /*8c90*/  FMUL R56, R56, R137 ;  /* 0x0000008938387220 */ /* 0x000fe20000400000 */
[----:B------:R-:W-:Y:S01]  /*8ca0*/  F2FP.F16.F32.PACK_AB R67, RZ, R67 ;  /* 0x00000043ff43723e */ /* 0x000fe200000000ff */
[----:B------:R1:W-:Y:S01]  /*8cb0*/  @P5 STG.E.U16 desc[UR40][R8.64+0x40], R98 ;  /* 0x0000406208005986 */ /* 0x0003e2000c101528 */
[C---:B------:R-:W-:Y:S01]  /*8cc0*/  ISETP.GT.AND P5, PT, R0.reuse, RZ, P0 ;  /* 0x000000ff0000720c */ /* 0x040fe200007a4270 */
[-C--:B------:R-:W-:Y:S01]  /*8cd0*/  FMUL R57, R57, R137.reuse ;  /* 0x0000008939397220 */ /* 0x080fe20000400000 */
[----:B------:R-:W-:Y:S01]  /*8ce0*/  ISETP.GT.AND P4, PT, R0, RZ, P1 ;  /* 0x000000ff0000720c */ /* 0x000fe20000f84270 */
[-C--:B------:R-:W-:Y:S01]  /*8cf0*/  FMUL R58, R58, R137.reuse ;  /* 0x000000893a3a7220 */ /* 0x080fe20000400000 */
[----:B------:R-:W-:Y:S01]  /*8d00*/  F2FP.F16.F32.PACK_AB R66, RZ, R66 ;  /* 0x00000042ff42723e */ /* 0x000fe200000000ff */
        /* <DEDUP_REMOVED lines=10> */
[-C--:B------:R-:W-:Y:S01]  /*8db0*/  FMUL R63, R63, R137.reuse ;  /* 0x000000893f3f7220 */ /* 0x080fe20000400000 */
[----:B------:R-:W-:Y:S01]  /*8dc0*/  F2FP.F16.F32.PACK_AB R56, RZ, R56 ;  /* 0x00000038ff38723e */ /* 0x000fe200000000ff */
[----:B------:R1:W-:Y:S01]  /*8dd0*/  @P4 STG.E.U16 desc[UR40][R6.64+0x52], R101 ;  /* 0x0000526506004986 */ /* 0x0003e2000c101528 */
[----:B------:R-:W-:Y:S01]  /*8de0*/  ISETP.GT.AND P4, PT, R0, 0x8, P1 ;  /* 0x000000080000780c */ /* 0x000fe20000f84270 */
[----:B------:R-:W-:Y:S01]  /*8df0*/  FMUL R48, R48, R137 ;  /* 0x0000008930307220 */ /* 0x000fe20000400000 */
[----:B------:R-:W-:Y:S01]  /*8e00*/  F2FP.F16.F32.PACK_AB R57, RZ, R57 ;  /* 0x00000039ff39723e */ /* 0x000fe200000000ff */
[-C--:B------:R-:W-:Y:S01]  /*8e10*/  FMUL R49, R49, R137.reuse ;  /* 0x0000008931317220 */ /* 0x080fe20000400000 */
[----:B------:R-:W-:Y:S01]  /*8e20*/  F2FP.F16.F32.PACK_AB R58, RZ, R58 ;  /* 0x0000003aff3a723e */ /* 0x000fe200000000ff */
[----:B------:R-:W-:Y:S01]  /*8e30*/  FMUL R51, R51, R137 ;  /* 0x0000008933337220 */ /* 0x000fe20000400000 */
        /* <DEDUP_REMOVED lines=30> */
[----:B------:R-:W-:Y:S01]  /*9020*/  ISETP.GT.AND P2, PT, R3, 0x31, PT ;  /* 0x000000310300780c */ /* 0x000fe20003f44270 */
[----:B------:R-:W-:Y:S01]  /*9030*/  FMUL R44, R44, R137 ;  /* 0x000000892c2c7220 */ /* 0x000fe20000400000 */
[----:B------:R-:W-:Y:S01]  /*9040*/  F2FP.F16.F32.PACK_AB R51, RZ, R51 ;  /* 0x00000033ff33723e */ /* 0x000fe200000000ff */
[-C--:B------:R-:W-:Y:S01]  /*9050*/  FMUL R45, R45, R137.reuse ;  /* 0x000000892d2d7220 */ /* 0x080fe20000400000 */
[----:B------:R-:W-:Y:S01]  /*9060*/  F2FP.F16.F32.PACK_AB R50, RZ, R50 ;  /* 0x00000032ff32723e */ /* 0x000fe200000000ff */
[----:B------:R1:W-:Y:S01]  /*9070*/  @P4 STG.E.U16 desc[UR40][R10.64+0x50], R92 ;  /* 0x0000505c0a004986 */ /* 0x0003e2000c101528 */
[----:B------:R-:W-:Y:S01]  /*9080*/  ISETP.GT.AND P4, PT, R0, RZ, P2 ;  /* 0x000000ff0000720c */ /* 0x000fe20001784270 */
[-C--:B------:R-:W-:Y:S01]  /*9090*/  FMUL R46, R46, R137.reuse ;  /* 0x000000892e2e7220 */ /* 0x080fe20000400000 */
[----:B------:R-:W-:Y:S01]  /*90a0*/  F2FP.F16.F32.PACK_AB R52, RZ, R52 ;  /* 0x00000034ff34723e */ /* 0x000fe200000000ff */
[----:B------:R1:W-:Y:S01]  /*90b0*/  @P3 STG.E.U16 desc[UR40][R10.64+0x52], R93 ;  /* 0x0000525d0a003986 */ /* 0x0003e2000c101528 */
[----:B------:R-:W-:Y:S01]  /*90c0*/  ISETP.GT.AND P3, PT, R3, 0x30, PT ;  /* 0x000000300300780c */ /* 0x000fe20003f64270 */
[----:B------:R-:W-:Y:S01]  /*90d0*/  FMUL R47, R47, R137 ;  /* 0x000000892f2f7220 */ /* 0x000fe20000400000 */
[----:B------:R-:W-:Y:S01]  /*90e0*/  F2FP.F16.F32.PACK_AB R53, RZ, R53 ;  /* 0x00000035ff35723e */ /* 0x000fe200000000ff */
[----:B------:R1:W-:Y:S01]  /*90f0*/  @P0 STG.E.U16 desc[UR40][R4.64+0x50], R94 ;  /* 0x0000505e04000986 */ /* 0x0003e2000c101528 */
[----:B------:R-:W-:Y:S01]  /*9100*/  ISETP.GT.AND P0, PT, R0, RZ, P3 ;  /* 0x000000ff0000720c */ /* 0x000fe20001f04270 */
[-C--:B------:R-:W-:Y:S01]  /*9110*/  FMUL R32, R32, R137.reuse ;  /* 0x0000008920207220 */ /* 0x080fe20000400000 */
[C---:B------:R-:W-:Y:S01]  /*9120*/  ISETP.GT.AND P5, PT, R0.reuse, 0x8, P3 ;  /* 0x000000080000780c */ /* 0x040fe20001fa4270 */
[----:B------:R1:W-:Y:S01]  /*9130*/  @P1 STG.E.U16 desc[UR40][R4.64+0x52], R95 ;  /* 0x0000525f04001986 */ /* 0x0003e2000c101528 */
[----:B------:R-:W-:Y:S01]  /*9140*/  ISETP.GT.AND P1, PT, R0, 0x8, P2 ;  /* 0x000000080000780c */ /* 0x000fe20001724270 */
[----:B------:R-:W-:Y:S01]  /*9150*/  FMUL R33, R33, R137 ;  /* 0x0000008921217220 */ /* 0x000fe20000400000 */
[----:B------:R-:W-:Y:S01]  /*9160*/  F2FP.F16.F32.PACK_AB R54, RZ, R54 ;  /* 0x00000036ff36723e */ /* 0x000fe200000000ff */
[----:B------:R1:W-:Y:S01]  /*9170*/  @P4 STG.E.U16 desc[UR40][R6.64+0x62], R81 ;  /* 0x0000625106004986 */ /* 0x0003e2000c101528 */
[----:B------:R-:W-:Y:S01]  /*9180*/  F2FP.F16.F32.PACK_AB R55, RZ, R55 ;  /* 0x00000037ff37723e */ /* 0x000fe200000000ff */
[-C--:B------:R-:W-:Y:S01]  /*9190*/  FMUL R34, R34, R137.reuse ;  /* 0x0000008922227220 */ /* 0x080fe20000400000 */
[----:B------:R-:W-:Y:S01]  /*91a0*/  F2FP.F16.F32.PACK_AB R40, RZ, R40 ;  /* 0x00000028ff28723e */ /* 0x000fe200000000ff */
[----:B------:R-:W-:Y:S01]  /*91b0*/  FMUL R35, R35, R137 ;  /* 0x0000008923237220 */ /* 0x000fe20000400000 */
[----:B------:R-:W-:Y:S01]  /*91c0*/  F2FP.F16.F32.PACK_AB R41, RZ, R41 ;  /* 0x00000029ff29723e */ /* 0x000fe200000000ff */
[----:B------:R1:W-:Y:S01]  /*91d0*/  @P0 STG.E.U16 desc[UR40][R6.64+0x60], R80 ;  /* 0x0000605006000986 */ /* 0x0003e2000c101528 */
[C---:B------:R-:W-:Y:S01]  /*91e0*/  ISETP.GT.AND P0, PT, R3.reuse, 0x38, PT ;  /* 0x000000380300780c */ /* 0x040fe20003f04270 */
        /* <DEDUP_REMOVED lines=9> */
[----:B------:R-:W-:Y:S01]  /*9280*/  ISETP.GT.AND P4, PT, R0, RZ, P1 ;  /* 0x000000ff0000720c */ /* 0x000fe20000f84270 */
        /* <DEDUP_REMOVED lines=10> */
[----:B------:R1:W-:Y:S01]  /*9330*/  @P5 STG.E.U16 desc[UR40][R6.64+0x70], R84 ;  /* 0x0000705406005986 */ /* 0x0003e2000c101528 */
[----:B------:R-:W-:Y:S01]  /*9340*/  ISETP.GT.AND P5, PT, R0, 0x8, P0 ;  /* 0x000000080000780c */ /* 0x000fe200007a4270 */
[----:B------:R-:W-:Y:S01]  /*9350*/  FMUL R28, R28, R137 ;  /* 0x000000891c1c7220 */ /* 0x000fe20000400000 */
[----:B------:R-:W-:Y:S01]  /*9360*/  F2FP.F16.F32.PACK_AB R33, RZ, R33 ;  /* 0x00000021ff21723e */ /* 0x000fe200000000ff */
[----:B------:R1:W-:Y:S01]  /*9370*/  @P4 STG.E.U16 desc[UR40][R6.64+0x72], R85 ;  /* 0x0000725506004986 */ /* 0x0003e2000c101528 */
[----:B------:R-:W-:Y:S01]  /*9380*/  ISETP.GT.AND P4, PT, R0, 0x8, P1 ;  /* 0x000000080000780c */ /* 0x000fe20000f84270 */
[-C--:B------:R-:W-:Y:S01]  /*9390*/  FMUL R29, R29, R137.reuse ;  /* 0x000000891d1d7220 */ /* 0x080fe20000400000 */
[----:B------:R-:W-:Y:S01]  /*93a0*/  F2FP.F16.F32.PACK_AB R34, RZ, R34 ;  /* 0x00000022ff22723e */ /* 0x000fe200000000ff */
[----:B------:R-:W-:Y:S01]  /*93b0*/  FMUL R30, R30, R137 ;  /* 0x000000891e1e7220 */ /* 0x000fe20000400000 */
[----:B------:R-:W-:Y:S01]  /*93c0*/  F2FP.F16.F32.PACK_AB R35, RZ, R35 ;  /* 0x00000023ff23723e */ /* 0x000fe200000000ff */
[----:B------:R-:W-:Y:S01]  /*93d0*/  FMUL R31, R31, R137 ;  /* 0x000000891f1f7220 */ /* 0x000fe20000400000 */
[----:B------:R-:W-:-:S02]  /*93e0*/  F2FP.F16.F32.PACK_AB R36, RZ, R36 ;  /* 0x00000024ff24723e */ /* 0x000fc400000000ff */
[----:B------:R-:W-:Y:S01]  /*93f0*/  F2FP.F16.F32.PACK_AB R37, RZ, R37 ;  /* 0x00000025ff25723e */ /* 0x000fe200000000ff */
[----:B------:R1:W-:Y:S01]  /*9400*/  @P5 STG.E.U16 desc[UR40][R8.64+0x70], R86 ;  /* 0x0000705608005986 */ /* 0x0003e2000c101528 */
[C---:B------:R-:W-:Y:S02]  /*9410*/  ISETP.GT.AND P5, PT, R0.reuse, 0x80, P3 ;  /* 0x000000800000780c */ /* 0x040fe40001fa4270 */
[C---:B------:R-:W-:Y:S01]  /*9420*/  ISETP.GT.AND P3, PT, R0.reuse, 0x88, P3 ;  /* 0x000000880000780c */ /* 0x040fe20001f64270 */
[----:B------:R1:W-:Y:S01]  /*9430*/  @P4 STG.E.U16 desc[UR40][R8.64+0x72], R87 ;  /* 0x0000725708004986 */ /* 0x0003e2000c101528 */
[C---:B------:R-:W-:Y:S02]  /*9440*/  ISETP.GT.AND P4, PT, R0.reuse, 0x80, P2 ;  /* 0x000000800000780c */ /* 0x040fe40001784270 */
[----:B------:R-:W-:Y:S02]  /*9450*/  ISETP.GT.AND P2, PT, R0, 0x88, P2 ;  /* 0x000000880000780c */ /* 0x000fe40001744270 */
[----:B------:R-:W-:-:S02]  /*9460*/  F2FP.F16.F32.PACK_AB R38, RZ, R38 ;  /* 0x00000026ff26723e */ /* 0x000fc400000000ff */
[----:B------:R-:W-:Y:S02]  /*9470*/  F2FP.F16.F32.PACK_AB R39, RZ, R39 ;  /* 0x00000027ff27723e */ /* 0x000fe400000000ff */
[----:B------:R-:W-:Y:S01]  /*9480*/  F2FP.F16.F32.PACK_AB R24, RZ, R24 ;  /* 0x00000018ff18723e */ /* 0x000fe200000000ff */
[----:B------:R1:W-:Y:S01]  /*9490*/  @P5 STG.E.U16 desc[UR40][R10.64+0x60], R72 ;  /* 0x000060480a005986 */ /* 0x0003e2000c101528 */
[----:B------:R-:W-:Y:S02]  /*94a0*/  F2FP.F16.F32.PACK_AB R25, RZ, R25 ;  /* 0x00000019ff19723e */ /* 0x000fe400000000ff */
[----:B------:R-:W-:Y:S01]  /*94b0*/  F2FP.F16.F32.PACK_AB R26, RZ, R26 ;  /* 0x0000001aff1a723e */ /* 0x000fe200000000ff */
[----:B------:R1:W-:Y:S01]  /*94c0*/  @P4 STG.E.U16 desc[UR40][R10.64+0x62], R73 ;  /* 0x000062490a004986 */ /* 0x0003e2000c101528 */
[C---:B------:R-:W-:Y:S02]  /*94d0*/  ISETP.GT.AND P4, PT, R0.reuse, 0x80, P0 ;  /* 0x000000800000780c */ /* 0x040fe40000784270 */
[C---:B------:R-:W-:Y:S01]  /*94e0*/  ISETP.GT.AND P0, PT, R0.reuse, 0x88, P0 ;  /* 0x000000880000780c */ /* 0x040fe20000704270 */
[----:B------:R1:W-:Y:S01]  /*94f0*/  @P3 STG.E.U16 desc[UR40][R4.64+0x60], R74 ;  /* 0x0000604a04003986 */ /* 0x0003e2000c101528 */
[----:B------:R-:W-:-:S02]  /*9500*/  ISETP.GT.AND P3, PT, R0, 0x80, P1 ;  /* 0x000000800000780c */ /* 0x000fc40000f64270 */
[C---:B------:R-:W-:Y:S01]  /*9510*/  ISETP.GT.AND P1, PT, R0.reuse, 0x88, P1 ;  /* 0x000000880000780c */ /* 0x040fe20000f24270 */
[----:B------:R1:W-:Y:S01]  /*9520*/  @P2 STG.E.U16 desc[UR40][R4.64+0x62], R75 ;  /* 0x0000624b04002986 */ /* 0x0003e2000c101528 */
[C---:B------:R-:W-:Y:S02]  /*9530*/  ISETP.GT.AND P2, PT, R3.reuse, 0x41, PT ;  /* 0x000000410300780c */ /* 0x040fe40003f44270 */
[----:B------:R-:W-:Y:S02]  /*9540*/  F2FP.F16.F32.PACK_AB R27, RZ, R27 ;  /* 0x0000001bff1b723e */ /* 0x000fe400000000ff */
[----:B------:R-:W-:Y:S01]  /*9550*/  F2FP.F16.F32.PACK_AB R28, RZ, R28 ;  /* 0x0000001cff1c723e */ /* 0x000fe200000000ff */
[----:B------:R1:W-:Y:S01]  /*9560*/  @P4 STG.E.U16 desc[UR40][R10.64+0x70], R76 ;  /* 0x0000704c0a004986 */ /* 0x0003e2000c101528 */
[----:B------:R-:W-:Y:S02]  /*9570*/  ISETP.GT.AND P4, PT, R0, RZ, P2 ;  /* 0x000000ff0000720c */ /* 0x000fe40001784270 */
[----:B------:R-:W-:Y:S01]  /*9580*/  F2FP.F16.F32.PACK_AB R29, RZ, R29 ;  /* 0x0000001dff1d723e */ /* 0x000fe200000000ff */
[----:B------:R1:W-:Y:S01]  /*9590*/  @P3 STG.E.U16 desc[UR40][R10.64+0x72], R77 ;  /* 0x0000724d0a003986 */ /* 0x0003e2000c101528 */
[----:B------:R-:W-:-:S02]  /*95a0*/  ISETP.GT.AND P3, PT, R3, 0x40, PT ;  /* 0x000000400300780c */ /* 0x000fc40003f64270 */
[----:B------:R-:W-:Y:S01]  /*95b0*/  F2FP.F16.F32.PACK_AB R30, RZ, R30 ;  /* 0x0000001eff1e723e */ /* 0x000fe200000000ff */
[----:B------:R1:W-:Y:S01]  /*95c0*/  @P0 STG.E.U16 desc[UR40][R4.64+0x70], R78 ;  /* 0x0000704e04000986 */ /* 0x0003e2000c101528 */
[C---:B------:R-:W-:Y:S02]  /*95d0*/  ISETP.GT.AND P0, PT, R0.reuse, RZ, P3 ;  /* 0x000000ff0000720c */ /* 0x040fe40001f04270 */
[C---:B------:R-:W-:Y:S01]  /*95e0*/  ISETP.GT.AND P5, PT, R0.reuse, 0x8, P3 ;  /* 0x000000080000780c */ /* 0x040fe20001fa4270 */
[----:B------:R1:W-:Y:S01]  /*95f0*/  @P1 STG.E.U16 desc[UR40][R4.64+0x72], R79 ;  /* 0x0000724f04001986 */ /* 0x0003e2000c101528 */
[----:B------:R-:W-:Y:S02]  /*9600*/  ISETP.GT.AND P1, PT, R0, 0x8, P2 ;  /* 0x000000080000780c */ /* 0x000fe40001724270 */
[----:B------:R-:W-:Y:S01]  /*9610*/  F2FP.F16.F32.PACK_AB R31, RZ, R31 ;  /* 0x0000001fff1f723e */ /* 0x000fe200000000ff */
[----:B------:R1:W-:Y:S06]  /*9620*/  @P4 STG.E.U16 desc[UR40][R6.64+0x82], R65 ;  /* 0x0000824106004986 */ /* 0x0003ec000c101528 */
[----:B------:R1:W-:Y:S01]  /*9630*/  @P0 STG.E.U16 desc[UR40][R6.64+0x80], R64 ;  /* 0x0000804006000986 */ /* 0x0003e2000c101528 */
[----:B------:R-:W-:-:S03]  /*9640*/  ISETP.GT.AND P0, PT, R3, 0x48, PT ;  /* 0x000000480300780c */ /* 0x000fc60003f04270 */
[----:B------:R1:W-:Y:S01]  /*9650*/  @P1 STG.E.U16 desc[UR40][R8.64+0x82], R67 ;  /* 0x0000824308001986 */ /* 0x0003e2000c101528 */
[----:B------:R-:W-:-:S03]  /*9660*/  ISETP.GT.AND P1, PT, R3, 0x49, PT ;  /* 0x000000490300780c */ /* 0x000fc60003f24270 */
[----:B------:R1:W-:Y:S01]  /*9670*/  @P5 STG.E.U16 desc[UR40][R8.64+0x80], R66 ;  /* 0x0000804208005986 */ /* 0x0003e2000c101528 */
[C---:B------:R-:W-:Y:S02]  /*9680*/  ISETP.GT.AND P5, PT, R0.reuse, RZ, P0 ;  /* 0x000000ff0000720c */ /* 0x040fe400007a4270 */
[----:B------:R-:W-:-:S11]  /*9690*/  ISETP.GT.AND P4, PT, R0, RZ, P1 ;  /* 0x000000ff0000720c */ /* 0x000fd60000f84270 */
[----:B------:R1:W-:Y:S01]  /*96a0*/  @P5 STG.E.U16 desc[UR40][R6.64+0x90], R68 ;  /* 0x0000904406005986 */ /* 0x0003e2000c101528 */
[----:B------:R-:W-:-:S03]  /*96b0*/  ISETP.GT.AND P5, PT, R0, 0x8, P0 ;  /* 0x000000080000780c */ /* 0x000fc600007a4270 */
[----:B------:R1:W-:Y:S01]  /*96c0*/  @P4 STG.E.U16 desc[UR40][R6.64+0x92], R69 ;  /* 0x0000924506004986 */ /* 0x0003e2000c101528 */
[----:B------:R-:W-:-:S09]  /*96d0*/  ISETP.GT.AND P4, PT, R0, 0x8, P1 ;  /* 0x000000080000780c */ /* 0x000fd20000f84270 */
[----:B------:R1:W-:Y:S01]  /*96e0*/  @P5 STG.E.U16 desc[UR40][R8.64+0x90], R70 ;  /* 0x0000904608005986 */ /* 0x0003e2000c101528 */
[C---:B------:R-:W-:Y:S02]  /*96f0*/  ISETP.GT.AND P5, PT, R0.reuse, 0x80, P3 ;  /* 0x000000800000780c */ /* 0x040fe40001fa4270 */
[C---:B------:R-:W-:Y:S01]  /*9700*/  ISETP.GT.AND P3, PT, R0.reuse, 0x88, P3 ;  /* 0x000000880000780c */ /* 0x040fe20001f64270 */
[----:B------:R1:W-:Y:S01]  /*9710*/  @P4 STG.E.U16 desc[UR40][R8.64+0x92], R71 ;  /* 0x0000924708004986 */ /* 0x0003e2000c101528 */
[C---:B------:R-:W-:Y:S02]  /*9720*/  ISETP.GT.AND P4, PT, R0.reuse, 0x80, P2 ;  /* 0x000000800000780c */ /* 0x040fe40001784270 */
[----:B------:R-:W-:-:S07]  /*9730*/  ISETP.GT.AND P2, PT, R0, 0x88, P2 ;  /* 0x000000880000780c */ /* 0x000fce0001744270 */
[----:B------:R1:W-:Y:S04]  /*9740*/  @P5 STG.E.U16 desc[UR40][R10.64+0x80], R56 ;  /* 0x000080380a005986 */ /* 0x0003e8000c101528 */
[----:B------:R1:W-:Y:S01]  /*9750*/  @P4 STG.E.U16 desc[UR40][R10.64+0x82], R57 ;  /* 0x000082390a004986 */ /* 0x0003e2000c101528 */
[C---:B------:R-:W-:Y:S02]  /*9760*/  ISETP.GT.AND P4, PT, R0.reuse, 0x80, P0 ;  /* 0x000000800000780c */ /* 0x040fe40000784270 */
[C---:B------:R-:W-:Y:S01]  /*9770*/  ISETP.GT.AND P0, PT, R0.reuse, 0x88, P0 ;  /* 0x000000880000780c */ /* 0x040fe20000704270 */
[----:B------:R1:W-:Y:S01]  /*9780*/  @P3 STG.E.U16 desc[UR40][R4.64+0x80], R58 ;  /* 0x0000803a04003986 */ /* 0x0003e2000c101528 */
[C---:B------:R-:W-:Y:S02]  /*9790*/  ISETP.GT.AND P3, PT, R0.reuse, 0x80, P1 ;  /* 0x000000800000780c */ /* 0x040fe40000f64270 */
[----:B------:R-:W-:Y:S01]  /*97a0*/  ISETP.GT.AND P1, PT, R0, 0x88, P1 ;  /* 0x000000880000780c */ /* 0x000fe20000f24270 */
[----:B------:R1:W-:Y:S01]  /*97b0*/  @P2 STG.E.U16 desc[UR40][R4.64+0x82], R59 ;  /* 0x0000823b04002986 */ /* 0x0003e2000c101528 */
[----:B------:R-:W-:-:S05]  /*97c0*/  ISETP.GT.AND P2, PT, R3, 0x51, PT ;  /* 0x000000510300780c */ /* 0x000fca0003f44270 */
[----:B------:R1:W-:Y:S01]  /*97d0*/  @P4 STG.E.U16 desc[UR40][R10.64+0x90], R60 ;  /* 0x0000903c0a004986 */ /* 0x0003e2000c101528 */
[----:B------:R-:W-:-:S03]  /*97e0*/  ISETP.GT.AND P4, PT, R0, RZ, P2 ;  /* 0x000000ff0000720c */ /* 0x000fc60001784270 */
[----:B------:R1:W-:Y:S01]  /*97f0*/  @P3 STG.E.U16 desc[UR40][R10.64+0x92], R61 ;  /* 0x0000923d0a003986 */ /* 0x0003e2000c101528 */
[----:B------:R-:W-:-:S03]  /*9800*/  ISETP.GT.AND P3, PT, R3, 0x50, PT ;  /* 0x000000500300780c */ /* 0x000fc60003f64270 */
[----:B------:R1:W-:Y:S01]  /*9810*/  @P0 STG.E.U16 desc[UR40][R4.64+0x90], R62 ;  /* 0x0000903e04000986 */ /* 0x0003e2000c101528 */
[C---:B------:R-:W-:Y:S02]  /*9820*/  ISETP.GT.AND P0, PT, R0.reuse, RZ, P3 ;  /* 0x000000ff0000720c */ /* 0x040fe40001f04270 */
[C---:B------:R-:W-:Y:S01]  /*9830*/  ISETP.GT.AND P5, PT, R0.reuse, 0x8, P3 ;  /* 0x000000080000780c */ /* 0x040fe20001fa4270 */
[----:B------:R1:W-:Y:S01]  /*9840*/  @P1 STG.E.U16 desc[UR40][R4.64+0x92], R63 ;  /* 0x0000923f04001986 */ /* 0x0003e2000c101528 */
[----:B------:R-:W-:-:S03]  /*9850*/  ISETP.GT.AND P1, PT, R0, 0x8, P2 ;  /* 0x000000080000780c */ /* 0x000fc60001724270 */
        /* <DEDUP_REMOVED lines=25> */
[----:B------:R1:W-:Y:S06]  /*99f0*/  @P2 STG.E.U16 desc[UR40][R4.64+0xa2], R43 ;  /* 0x0000a22b04002986 */ /* 0x0003ec000c101528 */
[----:B------:R1:W-:Y:S04]  /*9a00*/  @P4 STG.E.U16 desc[UR40][R10.64+0xb0], R44 ;  /* 0x0000b02c0a004986 */ /* 0x0003e8000c101528 */
[----:B------:R1:W-:Y:S01]  /*9a10*/  @P3 STG.E.U16 desc[UR40][R10.64+0xb2], R45 ;  /* 0x0000b22d0a003986 */ /* 0x0003e2000c101528 */
[----:B------:R-:W-:-:S03]  /*9a20*/  ISETP.GT.AND P3, PT, R3, 0x60, PT ;  /* 0x000000600300780c */ /* 0x000fc60003f64270 */
[----:B------:R1:W-:Y:S01]  /*9a30*/  @P0 STG.E.U16 desc[UR40][R4.64+0xb0], R46 ;  /* 0x0000b02e04000986 */ /* 0x0003e2000c101528 */
[----:B------:R-:W-:Y:S02]  /*9a40*/  ISETP.GT.AND P0, PT, R3, 0x61, PT ;  /* 0x000000610300780c */ /* 0x000fe40003f04270 */
[C---:B------:R-:W-:Y:S01]  /*9a50*/  ISETP.GT.AND P4, PT, R0.reuse, 0x8, P3 ;  /* 0x000000080000780c */ /* 0x040fe20001f84270 */
[----:B------:R1:W-:Y:S01]  /*9a60*/  @P1 STG.E.U16 desc[UR40][R4.64+0xb2], R47 ;  /* 0x0000b22f04001986 */ /* 0x0003e2000c101528 */
[C---:B------:R-:W-:Y:S02]  /*9a70*/  ISETP.GT.AND P1, PT, R0.reuse, RZ, P3 ;  /* 0x000000ff0000720c */ /* 0x040fe40001f24270 */
[C---:B------:R-:W-:Y:S02]  /*9a80*/  ISETP.GT.AND P2, PT, R0.reuse, RZ, P0 ;  /* 0x000000ff0000720c */ /* 0x040fe40000744270 */
[----:B------:R-:W-:-:S09]  /*9a90*/  ISETP.GT.AND P5, PT, R0, 0x8, P0 ;  /* 0x000000080000780c */ /* 0x000fd200007a4270 */
[----:B------:R1:W-:Y:S01]  /*9aa0*/  @P1 STG.E.U16 desc[UR40][R6.64+0xc0], R32 ;  /* 0x0000c02006001986 */ /* 0x0003e2000c101528 */
[----:B------:R-:W-:-:S03]  /*9ab0*/  ISETP.GT.AND P1, PT, R3, 0x68, PT ;  /* 0x000000680300780c */ /* 0x000fc60003f24270 */
[----:B------:R1:W-:Y:S01]  /*9ac0*/  @P2 STG.E.U16 desc[UR40][R6.64+0xc2], R33 ;  /* 0x0000c22106002986 */ /* 0x0003e2000c101528 */
[----:B------:R-:W-:-:S03]  /*9ad0*/  ISETP.GT.AND P2, PT, R3, 0x69, PT ;  /* 0x000000690300780c */ /* 0x000fc60003f44270 */
[----:B------:R1:W-:Y:S01]  /*9ae0*/  @P4 STG.E.U16 desc[UR40][R8.64+0xc0], R34 ;  /* 0x0000c02208004986 */ /* 0x0003e2000c101528 */
[----:B------:R-:W-:-:S03]  /*9af0*/  ISETP.GT.AND P4, PT, R0, RZ, P2 ;  /* 0x000000ff0000720c */ /* 0x000fc60001784270 */
[----:B------:R1:W-:Y:S01]  /*9b00*/  @P5 STG.E.U16 desc[UR40][R8.64+0xc2], R35 ;  /* 0x0000c22308005986 */ /* 0x0003e2000c101528 */
[----:B------:R-:W-:-:S09]  /*9b10*/  ISETP.GT.AND P5, PT, R0, RZ, P1 ;  /* 0x000000ff0000720c */ /* 0x000fd20000fa4270 */
        /* <DEDUP_REMOVED lines=10> */
[----:B------:R1:W-:Y:S01]  /*9bc0*/  @P4 STG.E.U16 desc[UR40][R10.64+0xc0], R24 ;  /* 0x0000c0180a004986 */ /* 0x0003e2000c101528 */
[C---:B------:R-:W-:Y:S02]  /*9bd0*/  ISETP.GT.AND P4, PT, R0.reuse, 0x80, P1 ;  /* 0x000000800000780c */ /* 0x040fe40000f84270 */
[C---:B------:R-:W-:Y:S01]  /*9be0*/  ISETP.GT.AND P1, PT, R0.reuse, 0x88, P1 ;  /* 0x000000880000780c */ /* 0x040fe20000f24270 */
[----:B------:R1:W-:Y:S01]  /*9bf0*/  @P5 STG.E.U16 desc[UR40][R10.64+0xc2], R25 ;  /* 0x0000c2190a005986 */ /* 0x0003e2000c101528 */
[C---:B------:R-:W-:Y:S02]  /*9c00*/  ISETP.GT.AND P5, PT, R0.reuse, 0x80, P2 ;  /* 0x000000800000780c */ /* 0x040fe400017a4270 */
[----:B------:R-:W-:Y:S01]  /*9c10*/  ISETP.GT.AND P2, PT, R0, 0x88, P2 ;  /* 0x000000880000780c */ /* 0x000fe20001744270 */
[----:B------:R1:W-:Y:S04]  /*9c20*/  @P3 STG.E.U16 desc[UR40][R4.64+0xc0], R26 ;  /* 0x0000c01a04003986 */ /* 0x0003e8000c101528 */
[----:B------:R1:W-:Y:S04]  /*9c30*/  @P0 STG.E.U16 desc[UR40][R4.64+0xc2], R27 ;  /* 0x0000c21b04000986 */ /* 0x0003e8000c101528 */
[----:B------:R1:W-:Y:S04]  /*9c40*/  @P4 STG.E.U16 desc[UR40][R10.64+0xd0], R28 ;  /* 0x0000d01c0a004986 */ /* 0x0003e8000c101528 */
[----:B------:R1:W-:Y:S04]  /*9c50*/  @P5 STG.E.U16 desc[UR40][R10.64+0xd2], R29 ;  /* 0x0000d21d0a005986 */ /* 0x0003e8000c101528 */
[----:B------:R1:W-:Y:S04]  /*9c60*/  @P1 STG.E.U16 desc[UR40][R4.64+0xd0], R30 ;  /* 0x0000d01e04001986 */ /* 0x0003e8000c101528 */
[----:B------:R1:W-:Y:S02]  /*9c70*/  @P2 STG.E.U16 desc[UR40][R4.64+0xd2], R31 ;  /* 0x0000d21f04002986 */ /* 0x0003e4000c101528 */
.L_x_249:
[----:B------:R-:W-:Y:S05]  /*9c80*/  BSYNC B0 ;  /* 0x0000000000007941 */ /* 0x000fea0003800000 */
.L_x_29:
[----:B------:R-:W-:Y:S01]  /*9c90*/  ULDC UR4, c[0x0][0xc] ;  /* 0x0000030000047ab9 */ /* 0x000fe20000000800 */
[----:B------:R-:W-:Y:S01]  /*9ca0*/  ULDC UR5, c[0x0][0x10] ;  /* 0x0000040000057ab9 */ /* 0x000fe20000000800 */
[----:B0-----:R-:W0:Y:S01]  /*9cb0*/  LDC R3, c[0x0][0x14] ;  /* 0x00000500ff037b82 */ /* 0x001e220000000800 */
[----:B------:R-:W-:Y:S01]  /*9cc0*/  UIMAD.WIDE.U32 UR4, UR4, UR5, URZ ;  /* 0x00000005040472a5 */ /* 0x000fe2000f8e003f */
[----:B------:R-:W-:Y:S01]  /*9cd0*/  PRMT R0, RZ, 0x7610, R0 ;  /* 0x00007610ff007816 */ /* 0x000fe20000000000 */
[----:B------:R-:W-:Y:S02]  /*9ce0*/  IMAD.MOV.U32 R139, RZ, RZ, -0x1 ;  /* 0xffffffffff8b7424 */ /* 0x000fe400078e00ff */
[----:B------:R-:W-:Y:S02]  /*9cf0*/  IMAD.MOV.U32 R23, RZ, RZ, -0x1 ;  /* 0xffffffffff177424 */ /* 0x000fe400078e00ff */
[----:B0-----:R-:W-:-:S04]  /*9d00*/  IMAD.WIDE.U32 R16, R3, UR4, R16 ;  /* 0x0000000403107c25 */ /* 0x001fc8000f8e0010 */
[----:B------:R-:W-:Y:S01]  /*9d10*/  IMAD R3, R3, UR5, RZ ;  /* 0x0000000503037c24 */ /* 0x000fe2000f8e02ff */
[----:B------:R-:W-:Y:S02]  /*9d20*/  ULDC.64 UR4, c[0x0][0x650] ;  /* 0x0001940000047ab9 */ /* 0x000fe40000000a00 */
[----:B------:R-:W-:Y:S01]  /*9d30*/  ISETP.GE.U32.AND P0, PT, R16, UR4, PT ;  /* 0x0000000410007c0c */ /* 0x000fe2000bf06070 */
[----:B------:R-:W-:-:S05]  /*9d40*/  IMAD.IADD R17, R17, 0x1, R3 ;  /* 0x0000000111117824 */ /* 0x000fca00078e0203 */
[----:B------:R-:W-:-:S13]  /*9d50*/  ISETP.GE.U32.AND.EX P0, PT, R17, UR5, PT, P0 ;  /* 0x0000000511007c0c */ /* 0x000fda000bf06100 */
[----:B------:R-:W-:Y:S05]  /*9d60*/  @P0 BRA `(.L_x_250) ;  /* 0x0000000400640947 */ /* 0x000fea0003800000 */
[----:B-12---:R-:W0:Y:S01]  /*9d70*/  S2R R12, SR_CTAID.X ;  /* 0x00000000000c7919 */ /* 0x006e220000002500 */
[----:B------:R-:W1:Y:S01]  /*9d80*/  LDC.64 R10, c[0x0][0x628] ;  /* 0x00018a00ff0a7b82 */ /* 0x000e620000000a00 */
[----:B------:R-:W-:Y:S01]  /*9d90*/  ULDC UR4, c[0x0][0x150] ;  /* 0x0000540000047ab9 */ /* 0x000fe20000000800 */
[----:B------:R-:W-:Y:S01]  /*9da0*/  IMAD.MOV.U32 R8, RZ, RZ, R16 ;  /* 0x000000ffff087224 */ /* 0x000fe200078e0010 */
[----:B------:R-:W2:Y:S01]  /*9db0*/  S2R R24, SR_CTAID.Y ;  /* 0x0000000000187919 */ /* 0x000ea20000002600 */
[----:B------:R-:W-:-:S04]  /*9dc0*/  IMAD.MOV.U32 R9, RZ, RZ, R17 ;  /* 0x000000ffff097224 */ /* 0x000fc800078e0011 */
[----:B------:R-:W2:Y:S08]  /*9dd0*/  LDC R21, c[0x0][0x144] ;  /* 0x00005100ff157b82 */ /* 0x000eb00000000800 */
[----:B------:R-:W2:Y:S08]  /*9de0*/  LDC R0, c[0x0][0x630] ;  /* 0x00018c00ff007b82 */ /* 0x000eb00000000800 */
[----:B---3--:R-:W3:Y:S01]  /*9df0*/  LDC.64 R14, c[0x0][0x620] ;  /* 0x00018800ff0e7b82 */ /* 0x008ee20000000a00 */
[----:B-1----:R-:W-:-:S04]  /*9e00*/  ISETP.NE.U32.AND P0, PT, R10, RZ, PT ;  /* 0x000000ff0a00720c */ /* 0x002fc80003f05070 */
[----:B------:R-:W-:Y:S02]  /*9e10*/  ISETP.NE.AND.EX P0, PT, R11, RZ, PT, P0 ;  /* 0x000000ff0b00720c */ /* 0x000fe40003f05300 */
[----:B0-----:R-:W-:-:S05]  /*9e20*/  I2FP.F32.U32 R3, R12 ;  /* 0x0000000c00037245 */ /* 0x001fca0000201000 */
[----:B------:R-:W-:-:S04]  /*9e30*/  FMUL R3, R3, UR4 ;  /* 0x0000000403037c20 */ /* 0x000fc80008400000 */
[----:B------:R0:W1:Y:S02]  /*9e40*/  F2I.U32.TRUNC.NTZ R20, R3 ;  /* 0x0000000300147305 */ /* 0x000064000020f000 */
[----:B--2---:R-:W-:Y:S05]  /*9e50*/  @!P0 BRA `(.L_x_251) ;  /* 0x0000000000288947 */ /* 0x004fea0003800000 */
[----:B0-----:R-:W0:Y:S02]  /*9e60*/  LDC R3, c[0x0][0x634] ;  /* 0x00018d00ff037b82 */ /* 0x001e240000000800 */
        /* <DEDUP_REMOVED lines=9> */
.L_x_251:
[----:B------:R-:W2:Y:S01]  /*9f00*/  LDC.64 R28, c[0x0][0x640] ;  /* 0x00019000ff1c7b82 */ /* 0x000ea20000000a00 */
[-CC-:B------:R-:W-:Y:S01]  /*9f10*/  SHF.R.U64 R23, R8, R0.reuse, R9.reuse ;  /* 0x0000000008177219 */ /* 0x180fe20000001209 */
[----:B-1----:R-:W-:Y:S01]  /*9f20*/  IMAD.MOV R20, RZ, RZ, -R20 ;  /* 0x000000ffff147224 */ /* 0x002fe200078e0a14 */
[----:B------:R-:W-:Y:S01]  /*9f30*/  SHF.R.U32.HI R0, RZ, R0, R9 ;  /* 0x00000000ff007219 */ /* 0x000fe20000011609 */
[----:B------:R-:W-:Y:S01]  /*9f40*/  ULDC UR4, c[0x0][0x154] ;  /* 0x0000550000047ab9 */ /* 0x000fe20000000800 */
[----:B0-----:R-:W-:Y:S01]  /*9f50*/  IADD3 R3, P0, RZ, -R23, RZ ;  /* 0x80000017ff037210 */ /* 0x001fe20007f1e0ff */
[----:B------:R-:W-:Y:S02]  /*9f60*/  IMAD R21, R21, R20, R12 ;  /* 0x0000001415157224 */ /* 0x000fe400078e020c */
[----:B------:R-:W0:Y:S01]  /*9f70*/  LDC R6, c[0x0][0x618] ;  /* 0x00018600ff067b82 */ /* 0x000e220000000800 */
[----:B------:R-:W-:Y:S02]  /*9f80*/  IMAD.MOV.U32 R7, RZ, RZ, 0x1 ;  /* 0x00000001ff077424 */ /* 0x000fe400078e00ff */
[----:B------:R-:W-:-:S04]  /*9f90*/  IMAD.X R5, RZ, RZ, ~R0, P0 ;  /* 0x000000ffff057224 */ /* 0x000fc800000e0e00 */
[-C--:B---3--:R-:W-:Y:S01]  /*9fa0*/  IMAD R0, R5, R14.reuse, RZ ;  /* 0x0000000e05007224 */ /* 0x088fe200078e02ff */
[----:B------:R-:W1:Y:S01]  /*9fb0*/  LDC R8, c[0x0][0x608] ;  /* 0x00018200ff087b82 */ /* 0x000e620000000800 */
[----:B------:R-:W-:-:S04]  /*9fc0*/  IMAD.WIDE.U32 R4, R3, R14, R16 ;  /* 0x0000000e03047225 */ /* 0x000fc800078e0010 */
[----:B------:R-:W-:Y:S01]  /*9fd0*/  IMAD R3, R3, R15, R0 ;  /* 0x0000000f03037224 */ /* 0x000fe200078e0200 */
[----:B------:R-:W-:Y:S02]  /*9fe0*/  I2FP.F32.U32 R0, R24 ;  /* 0x0000001800007245 */ /* 0x000fe40000201000 */
[----:B------:R-:W3:Y:S01]  /*9ff0*/  LDC R26, c[0x0][0x658] ;  /* 0x00019600ff1a7b82 */ /* 0x000ee20000000800 */
[----:B------:R-:W-:Y:S01]  /*a000*/  IMAD.IADD R3, R5, 0x1, R3 ;  /* 0x0000000105037824 */ /* 0x000fe200078e0203 */
[----:B--2---:R-:W-:Y:S01]  /*a010*/  ISETP.NE.U32.AND P0, PT, R28, RZ, PT ;  /* 0x000000ff1c00720c */ /* 0x004fe20003f05070 */
[----:B------:R-:W-:Y:S01]  /*a020*/  FMUL R0, R0, UR4 ;  /* 0x0000000400007c20 */ /* 0x000fe20008400000 */
[----:B------:R-:W-:Y:S02]  /*a030*/  IMAD.MOV.U32 R5, RZ, RZ, -0x1 ;  /* 0xffffffffff057424 */ /* 0x000fe400078e00ff */
[----:B------:R-:W-:Y:S01]  /*a040*/  ISETP.NE.AND.EX P0, PT, R29, RZ, PT, P0 ;  /* 0x000000ff1d00720c */ /* 0x000fe20003f05300 */
[----:B------:R2:W2:Y:S01]  /*a050*/  F2I.U32.TRUNC.NTZ R13, R0 ;  /* 0x00000000000d7305 */ /* 0x0004a2000020f000 */
[----:B------:R-:W2:Y:S01]  /*a060*/  LDC R15, c[0x0][0x148] ;  /* 0x00005200ff0f7b82 */ /* 0x000ea20000000800 */
[----:B0-----:R-:W-:-:S02]  /*a070*/  SHF.R.U64 R12, R4, R6, R3 ;  /* 0x00000006040c7219 */ /* 0x001fc40000001203 */
[----:B------:R-:W-:-:S05]  /*a080*/  SHF.R.U32.HI R3, RZ, R6, R3 ;  /* 0x00000006ff037219 */ /* 0x000fca0000011603 */
[----:B------:R-:W0:Y:S01]  /*a090*/  LDC R20, c[0x0][0x600] ;  /* 0x00018000ff147b82 */ /* 0x000e220000000800 */
[-CC-:B-1----:R-:W-:Y:S02]  /*a0a0*/  SHF.R.U64 R10, R12, R8.reuse, R3.reuse ;  /* 0x000000080c0a7219 */ /* 0x182fe40000001203 */
[----:B------:R-:W-:-:S05]  /*a0b0*/  SHF.R.U32.HI R3, RZ, R8, R3 ;  /* 0x00000008ff037219 */ /* 0x000fca0000011603 */
[----:B------:R-:W1:Y:S01]  /*a0c0*/  LDC R27, c[0x0][0x648] ;  /* 0x00019200ff1b7b82 */ /* 0x000e620000000800 */
[-C--:B---3--:R-:W-:Y:S02]  /*a0d0*/  SHF.L.U32 R4, R5, R26.reuse, RZ ;  /* 0x0000001a05047219 */ /* 0x088fe400000006ff */
[--C-:B------:R-:W-:Y:S02]  /*a0e0*/  SHF.R.U64 R14, R10, R26, R3.reuse ;  /* 0x0000001a0a0e7219 */ /* 0x100fe40000001203 */
[----:B------:R-:W-:Y:S02]  /*a0f0*/  LOP3.LUT R25, RZ, R4, RZ, 0x33, !PT ;  /* 0x00000004ff197212 */ /* 0x000fe400078e33ff */
[-C--:B------:R-:W-:Y:S01]  /*a100*/  SHF.R.U32.HI R5, RZ, R26.reuse, R3 ;  /* 0x0000001aff057219 */ /* 0x080fe20000011603 */
[----:B------:R-:W3:Y:S01]  /*a110*/  LDC R30, c[0x0][0x638] ;  /* 0x00018e00ff1e7b82 */ /* 0x000ee20000000800 */
[----:B------:R-:W-:Y:S01]  /*a120*/  SHF.L.U32 R136, R7, R26, RZ ;  /* 0x0000001a07887219 */ /* 0x000fe200000006ff */
[----:B------:R-:W-:-:S06]  /*a130*/  IMAD.MOV.U32 R4, RZ, RZ, R14 ;  /* 0x000000ffff047224 */ /* 0x000fcc00078e000e */
[----:B------:R-:W0:Y:S01]  /*a140*/  LDC R31, c[0x0][0x610] ;  /* 0x00018400ff1f7b82 */ /* 0x000e220000000800 */
[----:B------:R-:W-:Y:S05]  /*a150*/  @!P0 BRA `(.L_x_252) ;  /* 0x0000000000288947 */ /* 0x000fea0003800000 */
[----:B------:R-:W4:Y:S02]  /*a160*/  LDC R3, c[0x0][0x64c] ;  /* 0x00019300ff037b82 */ /* 0x000f240000000800 */
[----:B----4-:R-:W-:-:S05]  /*a170*/  IADD3 R3, P0, R14, R3, RZ ;  /* 0x000000030e037210 */ /* 0x010fca0007f1e0ff */
        /* <DEDUP_REMOVED lines=8> */
.L_x_252:
[----:B------:R-:W-:Y:S01]  /*a200*/  ISETP.NE.AND P0, PT, R2, 0x1, PT ;  /* 0x000000010200780c */ /* 0x000fe20003f05270 */
[----:B0-----:R-:W-:Y:S01]  /*a210*/  VIADD R7, R20, 0xffffffff ;  /* 0xffffffff14077836 */ /* 0x001fe20000000000 */
[----:B-12---:R-:W-:Y:S01]  /*a220*/  SHF.R.U64 R0, R4, R27, R5 ;  /* 0x0000001b04007219 */ /* 0x006fe20000001205 */
[----:B------:R-:W-:Y:S01]  /*a230*/  IMAD.MOV R13, RZ, RZ, -R13 ;  /* 0x000000ffff0d7224 */ /* 0x000fe200078e0a0d */
[----:B------:R-:W-:Y:S01]  /*a240*/  LOP3.LUT R5, R10, R25, RZ, 0xc0, !PT ;  /* 0x000000190a057212 */ /* 0x000fe200078ec0ff */
[----:B------:R-:W-:Y:S02]  /*a250*/  IMAD.MOV.U32 R4, RZ, RZ, 0x1 ;  /* 0x00000001ff047424 */ /* 0x000fe400078e00ff */
[----:B------:R-:W-:Y:S02]  /*a260*/  IMAD.MOV R3, RZ, RZ, -R0 ;  /* 0x000000ffff037224 */ /* 0x000fe400078e0a00 */
[----:B------:R-:W-:Y:S01]  /*a270*/  IMAD R136, R136, R0, R5 ;  /* 0x0000000088887224 */ /* 0x000fe200078e0205 */
[----:B------:R-:W-:Y:S01]  /*a280*/  LOP3.LUT R5, R12, R7, RZ, 0xc0, !PT ;  /* 0x000000070c057212 */ /* 0x000fe200078ec0ff */
[----:B---3--:R-:W-:-:S02]  /*a290*/  IMAD R0, R3, R30, R14 ;  /* 0x0000001e03007224 */ /* 0x008fc400078e020e */
[----:B------:R-:W-:Y:S02]  /*a2a0*/  @P0 IMAD R21, R15, R13, R24 ;  /* 0x0000000d0f150224 */ /* 0x000fe400078e0218 */
[----:B------:R-:W-:Y:S01]  /*a2b0*/  IMAD R3, R0, R20, R5 ;  /* 0x0000001400037224 */ /* 0x000fe200078e0205 */
[----:B------:R-:W-:Y:S01]  /*a2c0*/  PRMT R0, R4, 0x7610, R0 ;  /* 0x0000761004007816 */ /* 0x000fe20000000000 */
[----:B------:R-:W-:-:S05]  /*a2d0*/  IMAD R136, R136, R31, R21 ;  /* 0x0000001f88887224 */ /* 0x000fca00078e0215 */
[----:B------:R-:W-:Y:S02]  /*a2e0*/  SEL R139, R3, R136, !P0 ;  /* 0x00000088038b7207 */ /* 0x000fe40004000000 */
[----:B------:R-:W-:-:S07]  /*a2f0*/  SEL R136, R136, R3, !P0 ;  /* 0x0000000388887207 */ /* 0x000fce0004000000 */
.L_x_250:
[----:B------:R-:W-:-:S13]  /*a300*/  LOP3.LUT P0, RZ, R0, 0xff, RZ, 0xc0, !PT ;  /* 0x000000ff00ff7812 */ /* 0x000fda000780c0ff */
[----:B------:R-:W-:Y:S05]  /*a310*/  @P0 BRA `(.L_x_253) ;  /* 0xffffff6c00480947 */ /* 0x000fea000383ffff */
[----:B------:R-:W-:Y:S05]  /*a320*/  EXIT ;  /* 0x000000000000794d */ /* 0x000fea0003800000 */
.L_x_4:
[----:B0-----:R-:W-:Y:S01]  /*a330*/  ULDC.64 UR4, c[0x0][0x650] ;  /* 0x0001940000047ab9 */ /* 0x001fe20000000a00 */
        /* <DEDUP_REMOVED lines=25> */
.L_x_255:
[--C-:B------:R-:W-:Y:S01]  /*a4d0*/  SHF.R.U64 R12, R10, R14, R11.reuse ;  /* 0x0000000e0a0c7219 */ /* 0x100fe2000000120b */
[----:B------:R-:W0:Y:S01]  /*a4e0*/  LDC R22, c[0x0][0x618] ;  /* 0x00018600ff167b82 */ /* 0x000e220000000800 */
[----:B------:R-:W-:Y:S01]  /*a4f0*/  I2FP.F32.U32 R6, R4 ;  /* 0x0000000400067245 */ /* 0x000fe20000201000 */
[----:B------:R-:W-:Y:S01]  /*a500*/  ULDC UR4, c[0x0][0x150] ;  /* 0x0000540000047ab9 */ /* 0x000fe20000000800 */
[----:B------:R-:W-:Y:S02]  /*a510*/  SHF.R.U32.HI R5, RZ, R14, R11 ;  /* 0x0000000eff057219 */ /* 0x000fe4000001160b */
[----:B------:R-:W-:Y:S01]  /*a520*/  IADD3 R9, P0, RZ, -R12, RZ ;  /* 0x8000000cff097210 */ /* 0x000fe20007f1e0ff */
[----:B------:R-:W-:Y:S01]  /*a530*/  FMUL R11, R6, UR4 ;  /* 0x00000004060b7c20 */ /* 0x000fe20008400000 */
[----:B------:R-:W-:Y:S01]  /*a540*/  ULDC UR4, c[0x0][0x154] ;  /* 0x0000550000047ab9 */ /* 0x000fe20000000800 */
[----:B------:R-:W1:Y:S02]  /*a550*/  LDC.64 R24, c[0x0][0x640] ;  /* 0x00019000ff187b82 */ /* 0x000e640000000a00 */
[----:B------:R-:W-:-:S02]  /*a560*/  IMAD.X R5, RZ, RZ, ~R5, P0 ;  /* 0x000000ffff057224 */ /* 0x000fc400000e0e05 */
[----:B------:R-:W2:Y:S01]  /*a570*/  F2I.U32.TRUNC.NTZ R11, R11 ;  /* 0x0000000b000b7305 */ /* 0x000ea2000020f000 */
[----:B------:R-:W-:-:S03]  /*a580*/  IMAD.WIDE.U32 R6, R9, R20, R16 ;  /* 0x0000001409067225 */ /* 0x000fc600078e0010 */
[----:B------:R-:W3:Y:S01]  /*a590*/  LDC R13, c[0x0][0x144] ;  /* 0x00005100ff0d7b82 */ /* 0x000ee20000000800 */
[----:B------:R-:W-:-:S04]  /*a5a0*/  IMAD R8, R5, R20, RZ ;  /* 0x0000001405087224 */ /* 0x000fc800078e02ff */
[----:B------:R-:W-:Y:S02]  /*a5b0*/  IMAD R5, R9, R21, R8 ;  /* 0x0000001509057224 */ /* 0x000fe400078e0208 */
[----:B------:R-:W-:Y:S01]  /*a5c0*/  IMAD.MOV.U32 R8, RZ, RZ, -0x1 ;  /* 0xffffffffff087424 */ /* 0x000fe200078e00ff */
[----:B------:R-:W4:Y:S01]  /*a5d0*/  LDC R14, c[0x0][0x608] ;  /* 0x00018200ff0e7b82 */ /* 0x000f220000000800 */
[----:B------:R-:W-:Y:S01]  /*a5e0*/  IMAD.IADD R5, R7, 0x1, R5 ;  /* 0x0000000107057824 */ /* 0x000fe200078e0205 */
[----:B------:R-:W-:-:S04]  /*a5f0*/  I2FP.F32.U32 R7, R3 ;  /* 0x0000000300077245 */ /* 0x000fc80000201000 */
[-C--:B0-----:R-:W-:Y:S01]  /*a600*/  SHF.R.U64 R10, R6, R22.reuse, R5 ;  /* 0x00000016060a7219 */ /* 0x081fe20000001205 */
[----:B--2---:R-:W-:Y:S01]  /*a610*/  IMAD.MOV R6, RZ, RZ, -R11 ;  /* 0x000000ffff067224 */ /* 0x004fe200078e0a0b */
[----:B------:R-:W0:Y:S01]  /*a620*/  LDC R9, c[0x0][0x658] ;  /* 0x00019600ff097b82 */ /* 0x000e220000000800 */
[----:B-1----:R-:W-:Y:S01]  /*a630*/  ISETP.NE.U32.AND P0, PT, R24, RZ, PT ;  /* 0x000000ff1800720c */ /* 0x002fe20003f05070 */
[----:B------:R-:W-:Y:S01]  /*a640*/  FMUL R7, R7, UR4 ;  /* 0x0000000407077c20 */ /* 0x000fe20008400000 */
[----:B------:R-:W-:Y:S02]  /*a650*/  SHF.R.U32.HI R5, RZ, R22, R5 ;  /* 0x00000016ff057219 */ /* 0x000fe40000011605 */
[----:B------:R-:W-:-:S03]  /*a660*/  ISETP.NE.AND.EX P0, PT, R25, RZ, PT, P0 ;  /* 0x000000ff1900720c */ /* 0x000fc60003f05300 */
[----:B------:R-:W1:Y:S01]  /*a670*/  LDC R20, c[0x0][0x148] ;  /* 0x00005200ff147b82 */ /* 0x000e620000000800 */
[----:B---3--:R-:W-:Y:S02]  /*a680*/  IMAD R23, R13, R6, R4 ;  /* 0x000000060d177224 */ /* 0x008fe400078e0204 */
[----:B------:R-:W-:-:S05]  /*a690*/  IMAD.MOV.U32 R6, RZ, RZ, 0x1 ;  /* 0x00000001ff067424 */ /* 0x000fca00078e00ff */
[----:B------:R-:W2:Y:S01]  /*a6a0*/  LDC R21, c[0x0][0x600] ;  /* 0x00018000ff157b82 */ /* 0x000ea20000000800 */
[-CC-:B----4-:R-:W-:Y:S02]  /*a6b0*/  SHF.R.U64 R13, R10, R14.reuse, R5.reuse ;  /* 0x0000000e0a0d7219 */ /* 0x190fe40000001205 */
[----:B------:R-:W-:Y:S02]  /*a6c0*/  SHF.R.U32.HI R4, RZ, R14, R5 ;  /* 0x0000000eff047219 */ /* 0x000fe40000011605 */
[----:B------:R3:W4:Y:S03]  /*a6d0*/  F2I.U32.TRUNC.NTZ R14, R7 ;  /* 0x00000007000e7305 */ /* 0x000726000020f000 */
[----:B------:R-:W1:Y:S01]  /*a6e0*/  LDC R26, c[0x0][0x648] ;  /* 0x00019200ff1a7b82 */ /* 0x000e620000000800 */
[-C--:B0-----:R-:W-:Y:S02]  /*a6f0*/  SHF.R.U64 R15, R13, R9.reuse, R4 ;  /* 0x000000090d0f7219 */ /* 0x081fe40000001204 */
[----:B------:R-:W-:-:S02]  /*a700*/  SHF.L.U32 R8, R8, R9, RZ ;  /* 0x0000000908087219 */ /* 0x000fc400000006ff */
[-C--:B------:R-:W-:Y:S01]  /*a710*/  SHF.R.U32.HI R5, RZ, R9.reuse, R4 ;  /* 0x00000009ff057219 */ /* 0x080fe20000011604 */
[----:B------:R-:W-:Y:S01]  /*a720*/  IMAD.MOV.U32 R4, RZ, RZ, R15 ;  /* 0x000000ffff047224 */ /* 0x000fe200078e000f */
[----:B------:R-:W-:Y:S01]  /*a730*/  SHF.L.U32 R22, R6, R9, RZ ;  /* 0x0000000906167219 */ /* 0x000fe200000006ff */
[----:B------:R-:W0:Y:S01]  /*a740*/  LDC R27, c[0x0][0x638] ;  /* 0x00018e00ff1b7b82 */ /* 0x000e220000000800 */
[----:B------:R-:W-:-:S07]  /*a750*/  LOP3.LUT R28, RZ, R8, RZ, 0x33, !PT ;  /* 0x00000008ff1c7212 */ /* 0x000fce00078e33ff */
        /* <DEDUP_REMOVED lines=12> */
.L_x_256:
[----:B------:R-:W-:Y:S01]  /*a820*/  ISETP.NE.AND P0, PT, R2, 0x1, PT ;  /* 0x000000010200780c */ /* 0x000fe20003f05270 */
[----:B--2---:R-:W-:Y:S01]  /*a830*/  VIADD R7, R21, 0xffffffff ;  /* 0xffffffff15077836 */ /* 0x004fe20000000000 */
[----:B-1----:R-:W-:Y:S01]  /*a840*/  SHF.R.U64 R5, R4, R26, R5 ;  /* 0x0000001a04057219 */ /* 0x002fe20000001205 */
[----:B------:R-:W-:Y:S01]  /*a850*/  IMAD.MOV R14, RZ, RZ, -R14 ;  /* 0x000000ffff0e7224 */ /* 0x000fe200078e0a0e */
[----:B------:R-:W-:Y:S01]  /*a860*/  LOP3.LUT R4, R13, R28, RZ, 0xc0, !PT ;  /* 0x0000001c0d047212 */ /* 0x000fe200078ec0ff */
[----:B------:R-:W-:Y:S01]  /*a870*/  IMAD.MOV.U32 R8, RZ, RZ, R12 ;  /* 0x000000ffff087224 */ /* 0x000fe200078e000c */
[----:B------:R-:W-:Y:S01]  /*a880*/  LOP3.LUT R10, R10, R7, RZ, 0xc0, !PT ;  /* 0x000000070a0a7212 */ /* 0x000fe200078ec0ff */
[----:B------:R-:W-:Y:S02]  /*a890*/  IMAD.MOV R6, RZ, RZ, -R5 ;  /* 0x000000ffff067224 */ /* 0x000fe400078e0a05 */
[----:B------:R-:W-:-:S04]  /*a8a0*/  IMAD R4, R22, R5, R4 ;  /* 0x0000000516047224 */ /* 0x000fc800078e0204 */
[----:B------:R-:W-:Y:S02]  /*a8b0*/  @P0 IMAD R23, R20, R14, R3 ;  /* 0x0000000e14170224 */ /* 0x000fe400078e0203 */
[----:B0-----:R-:W-:Y:S02]  /*a8c0*/  IMAD R3, R6, R27, R15 ;  /* 0x0000001b06037224 */ /* 0x001fe400078e020f */
[----:B------:R-:W-:Y:S02]  /*a8d0*/  IMAD R7, R4, R29, R23 ;  /* 0x0000001d04077224 */ /* 0x000fe400078e0217 */
[----:B------:R-:W-:Y:S02]  /*a8e0*/  IMAD R4, R3, R21, R10 ;  /* 0x0000001503047224 */ /* 0x000fe400078e020a */
[----:B------:R-:W-:-:S03]  /*a8f0*/  IMAD.MOV.U32 R6, RZ, RZ, 0x1 ;  /* 0x00000001ff067424 */ /* 0x000fc600078e00ff */
[----:B------:R-:W-:Y:S02]  /*a900*/  SEL R9, R4, R7, !P0 ;  /* 0x0000000704097207 */ /* 0x000fe40004000000 */
[----:B------:R-:W-:-:S07]  /*a910*/  SEL R7, R7, R4, !P0 ;  /* 0x0000000407077207 */ /* 0x000fce0004000000 */
.L_x_254:
[----:B------:R-:W-:-:S08]  /*a920*/  NOP ;  /* 0x0000000000007918 */ /* 0x000fd00000000000 */
[----:B------:R-:W0:-:S00]  /*a930*/  USETMAXREG.DEALLOC.CTAPOOL 0x28 ;  /* 0x00000028000079c8 */ /* 0x000e0000080e0500 */
[----:B0-----:R-:W-:-:S13]  /*a940*/  ISETP.NE.AND P0, PT, R0, RZ, PT ;  /* 0x000000ff0000720c */ /* 0x001fda0003f05270 */
[----:B------:R-:W-:Y:S05]  /*a950*/  @P0 EXIT ;  /* 0x000000000000094d */ /* 0x000fea0003800000 */
[----:B------:R-:W-:Y:S01]  /*a960*/  LOP3.LUT P0, RZ, R6, 0xff, RZ, 0xc0, !PT ;  /* 0x000000ff06ff7812 */ /* 0x000fe2000780c0ff */
[----:B------:R-:W-:Y:S02]  /*a970*/  IMAD.MOV.U32 R0, RZ, RZ, 0x1 ;  /* 0x00000001ff007424 */ /* 0x000fe400078e00ff */
[----:B------:R-:W-:-:S10]  /*a980*/  IMAD.MOV.U32 R12, RZ, RZ, RZ ;  /* 0x000000ffff0c7224 */ /* 0x000fd400078e00ff */
[----:B------:R-:W-:Y:S05]  /*a990*/  @!P0 BRA `(.L_x_257) ;  /* 0x0000000c00308947 */ /* 0x000fea0003800000 */
[----:B------:R-:W0:Y:S01]  /*a9a0*/  LDC R0, c[0x0][0x28c] ;  /* 0x0000a300ff007b82 */ /* 0x000e220000000800 */
[----:B------:R-:W-:Y:S01]  /*a9b0*/  ULDC UR5, c[0x0][0x600] ;  /* 0x0001800000057ab9 */ /* 0x000fe20000000800 */
[----:B------:R-:W-:Y:S01]  /*a9c0*/  ULDC UR4, c[0x0][0xc] ;  /* 0x0000030000047ab9 */ /* 0x000fe20000000800 */
[----:B------:R-:W-:Y:S01]  /*a9d0*/  UIADD3 UR16, UR5, -0x1, URZ ;  /* 0xffffffff05107890 */ /* 0x000fe2000fffe03f */
[C---:B------:R-:W-:Y:S01]  /*a9e0*/  LOP3.LUT P2, RZ, R18.reuse, 0x7f, RZ, 0xc0, !PT ;  /* 0x0000007f12ff7812 */ /* 0x040fe2000784c0ff */
[----:B------:R-:W-:Y:S01]  /*a9f0*/  ULDC UR6, c[0x0][0x658] ;  /* 0x0001960000067ab9 */ /* 0x000fe20000000800 */
[----:B------:R-:W-:Y:S01]  /*aa00*/  ULDC UR5, c[0x0][0x10] ;  /* 0x0000040000057ab9 */ /* 0x000fe20000000800 */
[----:B------:R-:W-:Y:S01]  /*aa10*/  UMOV UR7, 0xffffffff ;  /* 0xffffffff00077882 */ /* 0x000fe20000000000 */
[----:B------:R-:W-:Y:S01]  /*aa20*/  UMOV UR8, 0x1 ;  /* 0x0000000100087882 */ /* 0x000fe20000000000 */
[----:B------:R-:W-:Y:S01]  /*aa30*/  UIMAD.WIDE.U32 UR4, UR4, UR5, URZ ;  /* 0x00000005040472a5 */ /* 0x000fe2000f8e003f */
[----:B------:R-:W-:Y:S01]  /*aa40*/  LOP3.LUT P0, RZ, R18, 0x1f, RZ, 0xc0, !PT ;  /* 0x0000001f12ff7812 */ /* 0x000fe2000780c0ff */
[----:B------:R-:W-:Y:S01]  /*aa50*/  USHF.L.U32 UR7, UR7, UR6, URZ ;  /* 0x0000000607077299 */ /* 0x000fe2000800063f */
[----:B------:R-:W-:Y:S01]  /*aa60*/  BSSY B0, `(.L_x_257) ;  /* 0x00000bf000007945 */ /* 0x000fe20003800000 */
[----:B------:R-:W-:Y:S01]  /*aa70*/  USHF.L.U32 UR18, UR8, UR6, URZ ;  /* 0x0000000608127299 */ /* 0x000fe2000800063f */
[----:B------:R-:W-:Y:S01]  /*aa80*/  IMAD.MOV.U32 R13, RZ, RZ, 0x1 ;  /* 0x00000001ff0d7424 */ /* 0x000fe200078e00ff */
[----:B------:R-:W-:Y:S01]  /*aa90*/  LOP3.LUT R11, R19, 0x2, RZ, 0xfc, !PT ;  /* 0x00000002130b7812 */ /* 0x000fe200078efcff */
[----:B------:R-:W-:Y:S01]  /*aaa0*/  ULDC UR6, c[0x0][0x14] ;  /* 0x0000050000067ab9 */ /* 0x000fe20000000800 */
[----:B------:R-:W-:Y:S01]  /*aab0*/  PLOP3.LUT P0, PT, P0, P2, PT, 0x8a, 0x0 ;  /* 0x000000000000781c */ /* 0x000fe20000705172 */
[----:B------:R-:W-:Y:S01]  /*aac0*/  UIMAD.WIDE.U32 UR20, UR4, UR6, URZ ;  /* 0x00000006041472a5 */ /* 0x000fe2000f8e003f */
[----:B------:R-:W-:Y:S01]  /*aad0*/  IMAD.MOV.U32 R12, RZ, RZ, RZ ;  /* 0x000000ffff0c7224 */ /* 0x000fe200078e00ff */
[----:B------:R-:W-:-:S02]  /*aae0*/  UIMAD UR13, UR5, UR6, URZ ;  /* 0x00000006050d72a4 */ /* 0x000fc4000f8e023f */
[----:B------:R-:W-:Y:S01]  /*aaf0*/  ULOP3.LUT UR17, URZ, UR7, URZ, 0x33, !UPT ;  /* 0x000000073f117292 */ /* 0x000fe2000f8e333f */
[----:B0-----:R-:W-:Y:S01]  /*ab00*/  VIADD R0, R0, 0x1f ;  /* 0x0000001f00007836 */ /* 0x001fe20000000000 */
[----:B------:R-:W-:Y:S01]  /*ab10*/  UIADD3 UR13, UR21, UR13, URZ ;  /* 0x0000000d150d7290 */ /* 0x000fe2000fffe03f */
[----:B------:R-:W-:-:S03]  /*ab20*/  ULDC.64 UR22, c[0x0][0x198] ;  /* 0x0000660000167ab9 */ /* 0x000fc60000000a00 */
[----:B------:R-:W-:-:S04]  /*ab30*/  SHF.R.S32.HI R3, RZ, 0x1f, R0 ;  /* 0x0000001fff037819 */ /* 0x000fc80000011400 */
[----:B------:R-:W-:Y:S01]  /*ab40*/  LEA.HI R3, R3, R0, RZ, 0x5 ;  /* 0x0000000003037211 */ /* 0x000fe200078f28ff */
[----:B------:R-:W-:-:S03]  /*ab50*/  IMAD.MOV.U32 R0, RZ, RZ, 0x1 ;  /* 0x00000001ff007424 */ /* 0x000fc600078e00ff */
[----:B------:R-:W-:-:S05]  /*ab60*/  SHF.R.S32.HI R3, RZ, 0x5, R3 ;  /* 0x00000005ff037819 */ /* 0x000fca0000011403 */
[----:B------:R-:W-:-:S07]  /*ab70*/  VIADD R10, R3, 0x1 ;  /* 0x00000001030a7836 */ /* 0x000fce0000000000 */
.L_x_269:
[----:B------:R-:W-:-:S03]  /*ab80*/  UMOV UR4, 0xffffffff ;  /* 0xffffffff00047882 */ /* 0x000fc60000000000 */
[----:B------:R-:W-:Y:S05]  /*ab90*/  BRA.DIV UR4, `(.L_x_258) ;  /* 0x0000001204987947 */ /* 0x000fea000b800000 */
[----:B------:R-:W-:-:S13]  /*aba0*/  ELECT P6, URZ, PT ;  /* 0x00000000003f782f */ /* 0x000fda00038c0000 */
.L_x_287:
[----:B------:R-:W0:Y:S01]  /*abb0*/  LDC R4, c[0x0][0x28c] ;  /* 0x0000a300ff047b82 */ /* 0x000e220000000800 */
[----:B------:R-:W-:Y:S01]  /*abc0*/  BSSY B1, `(.L_x_259) ;  /* 0x0000037000017945 */ /* 0x000fe20003800000 */
[----:B0-----:R-:W-:-:S13]  /*abd0*/  ISETP.LT.OR P6, PT, R4, 0x1, !P6 ;  /* 0x000000010400780c */ /* 0x001fda00077c1670 */
[----:B------:R-:W-:Y:S05]  /*abe0*/  @P6 BRA `(.L_x_260) ;  /* 0x0000000000d06947 */ /* 0x000fea0003800000 */
[----:B------:R-:W-:Y:S02]  /*abf0*/  IMAD R15, R9, 0x70, RZ ;  /* 0x00000070090f7824 */ /* 0x000fe400078e02ff */
[----:B------:R-:W-:Y:S02]  /*ac00*/  IMAD R18, R7, 0xc0, RZ ;  /* 0x000000c007127824 */ /* 0x000fe400078e02ff */
[----:B------:R-:W-:Y:S02]  /*ac10*/  IMAD.MOV.U32 R20, RZ, RZ, RZ ;  /* 0x000000ffff147224 */ /* 0x000fe400078e00ff */
[----:B------:R-:W-:Y:S02]  /*ac20*/  IMAD.MOV.U32 R4, RZ, RZ, R10 ;  /* 0x000000ffff047224 */ /* 0x000fe400078e000a */
[----:B------:R-:W-:Y:S02]  /*ac30*/  IMAD.MOV.U32 R5, RZ, RZ, R0 ;  /* 0x000000ffff057224 */ /* 0x000fe400078e0000 */
[----:B------:R-:W-:-:S07]  /*ac40*/  IMAD.MOV.U32 R6, RZ, RZ, R12 ;  /* 0x000000ffff067224 */ /* 0x000fce00078e000c */
.L_x_264:
[----:B------:R-:W0:Y:S01]  /*ac50*/  S2R R14, SR_CgaCtaId ;  /* 0x00000000000e7919 */ /* 0x000e220000008800 */
[----:B------:R-:W-:Y:S01]  /*ac60*/  MOV R7, 0x400 ;  /* 0x0000040000077802 */ /* 0x000fe20000000f00 */
[----:B------:R-:W1:Y:S03]  /*ac70*/  @!P2 LDC R9, c[0x0][0x500] ;  /* 0x00014000ff09ab82 */ /* 0x000e660000000800 */
[----:B0-----:R-:W-:Y:S02]  /*ac80*/  LEA R21, R14, R7, 0x18 ;  /* 0x000000070e157211 */ /* 0x001fe400078ec0ff */
[----:B------:R-:W-:-:S03]  /*ac90*/  SHF.L.U32 R7, R5, 0x1f, RZ ;  /* 0x0000001f05077819 */ /* 0x000fc600000006ff */
[----:B------:R-:W-:-:S04]  /*aca0*/  IMAD R14, R6, 0x8, R21 ;  /* 0x00000008060e7824 */ /* 0x000fc800078e0215 */
[----:B------:R-:W0:Y:S02]  /*acb0*/  SYNCS.PHASECHK.TRANS64.TRYWAIT P1, [R14+URZ+0x58], R7 ;  /* 0x000058070e0075a7 */ /* 0x000e24000802017f */
[----:B01----:R-:W-:Y:S05]  /*acc0*/  @!P1 BRA `(.L_x_261) ;  /* 0x00000010006c9947 */ /* 0x003fea0003800000 */
.L_x_288:
[----:B0-----:R-:W-:Y:S01]  /*acd0*/  PRMT R7, R11, 0x9910, RZ ;  /* 0x000099100b077816 */ /* 0x001fe200000000ff */
[----:B------:R0:W-:Y:S03]  /*ace0*/  @!P2 SYNCS.ARRIVE.TRANS64 RZ, [R14+URZ], R9 ;  /* 0x000000090effa9a7 */ /* 0x0001e6000800003f */
[----:B------:R-:W-:-:S13]  /*acf0*/  ISETP.NE.AND P1, PT, R7, 0x2, PT ;  /* 0x000000020700780c */ /* 0x000fda0003f25270 */
[----:B0-----:R-:W-:Y:S05]  /*ad00*/  @P1 BRA `(.L_x_262) ;  /* 0x0000000000041947 */ /* 0x001fea0003800000 */
[----:B------:R-:W-:Y:S01]  /*ad10*/  BPT.TRAP 0x1 ;  /* 0x000000040000795c */ /* 0x000fe20000300000 */
.L_x_262:
[----:B------:R-:W-:Y:S05]  /*ad20*/  @P0 BRA `(.L_x_263) ;  /* 0x0000000000040947 */ /* 0x000fea0003800000 */
[----:B------:R-:W-:Y:S01]  /*ad30*/  BPT.TRAP 0x1 ;  /* 0x000000040000795c */ /* 0x000fe20000300000 */
.L_x_263:
[--C-:B------:R-:W-:Y:S01]  /*ad40*/  IMAD R7, R6, 0x3000, R21.reuse ;  /* 0x0000300006077824 */ /* 0x100fe200078e0215 */
[----:B------:R-:W-:Y:S01]  /*ad50*/  R2UR UR9, R14 ;  /* 0x000000000e0972ca */ /* 0x000fe200000e0000 */
[----:B------:R-:W-:Y:S01]  /*ad60*/  IMAD R21, R6, 0x1c00, R21 ;  /* 0x00001c0006157824 */ /* 0x000fe200078e0215 */
[----:B------:R-:W-:Y:S01]  /*ad70*/  UIADD3 UR4, UP0, UR22, 0xf0, URZ ;  /* 0x000000f016047890 */ /* 0x000fe2000ff1e03f */
[----:B------:R-:W-:Y:S01]  /*ad80*/  VIADD R4, R4, 0xffffffff ;  /* 0xffffffff04047836 */ /* 0x000fe20000000000 */
[----:B------:R-:W-:Y:S01]  /*ad90*/  R2UR UR5, R7 ;  /* 0x00000000070572ca */ /* 0x000fe200000e0000 */
[----:B------:R-:W-:Y:S01]  /*ada0*/  UIADD3 UR24, UP1, UR22, 0x1f0, URZ ;  /* 0x000001f016187890 */ /* 0x000fe2000ff3e03f */
[----:B------:R-:W-:Y:S01]  /*adb0*/  R2UR UR8, R21 ;  /* 0x00000000150872ca */ /* 0x000fe200000e0000 */
[----:B------:R-:W-:Y:S01]  /*adc0*/  VIADD R6, R6, 0x1 ;  /* 0x0000000106067836 */ /* 0x000fe20000000000 */
[----:B------:R-:W-:Y:S01]  /*add0*/  R2UR UR11, R18 ;  /* 0x00000000120b72ca */ /* 0x000fe200000e0000 */
[----:B------:R-:W-:Y:S01]  /*ade0*/  UIADD3.X UR25, URZ, UR23, URZ, UP1, !UPT ;  /* 0x000000173f197290 */ /* 0x000fe20008ffe43f */
[----:B------:R-:W-:Y:S01]  /*adf0*/  R2UR UR10, R20 ;  /* 0x00000000140a72ca */ /* 0x000fe200000e0000 */
[----:B------:R-:W-:Y:S01]  /*ae00*/  UMOV UR6, 0x0 ;  /* 0x0000000000067882 */ /* 0x000fe20000000000 */
[----:B------:R-:W-:Y:S01]  /*ae10*/  R2UR UR12, R8 ;  /* 0x00000000080c72ca */ /* 0x000fe200000e0000 */
[----:B------:R-:W-:Y:S01]  /*ae20*/  UMOV UR7, 0x10000000 ;  /* 0x1000000000077882 */ /* 0x000fe20000000000 */
[----:B------:R-:W-:Y:S01]  /*ae30*/  R2UR UR19, R15 ;  /* 0x000000000f1372ca */ /* 0x000fe200000e0000 */
[----:B------:R-:W-:Y:S01]  /*ae40*/  VIADD R20, R20, 0x20 ;  /* 0x0000002014147836 */ /* 0x000fe20000000000 */
[----:B------:R-:W-:Y:S01]  /*ae50*/  ISETP.GT.AND P3, PT, R4, 0x1, PT ;  /* 0x000000010400780c */ /* 0x000fe20003f64270 */
[----:B------:R-:W-:Y:S01]  /*ae60*/  UIADD3 UR14, UR5, 0x180, URZ ;  /* 0x00000180050e7890 */ /* 0x000fe2000fffe03f */
[----:B------:R-:W-:Y:S01]  /*ae70*/  ISETP.NE.AND P1, PT, R6, 0xb, PT ;  /* 0x0000000b0600780c */ /* 0x000fe20003f25270 */
[----:B------:R-:W-:-:S02]  /*ae80*/  UIADD3.X UR5, URZ, UR23, URZ, UP0, !UPT ;  /* 0x000000173f057290 */ /* 0x000fc400087fe43f */
[----:B------:R-:W-:Y:S01]  /*ae90*/  UIADD3 UR15, UR8, 0x21180, URZ ;  /* 0x00021180080f7890 */ /* 0x000fe2000fffe03f */
[----:B------:R-:W-:Y:S02]  /*aea0*/  SEL R14, RZ, 0x1, P1 ;  /* 0x00000001ff0e7807 */ /* 0x000fe40000800000 */
[----:B------:R-:W-:Y:S01]  /*aeb0*/  UMOV UR8, UR14 ;  /* 0x0000000e00087c82 */ /* 0x000fe20008000000 */
[----:B------:R-:W-:Y:S02]  /*aec0*/  SEL R6, R6, RZ, P1 ;  /* 0x000000ff06067207 */ /* 0x000fe40000800000 */
[----:B------:R-:W-:Y:S01]  /*aed0*/  LOP3.LUT R5, R5, R14, RZ, 0x3c, !PT ;  /* 0x0000000e05057212 */ /* 0x000fe200078e3cff */
[----:B------:R0:W-:Y:S02]  /*aee0*/  UTMALDG.3D [UR8], [UR4], desc[UR6] ;  /* 0x00000608040075b4 */ /* 0x0001e40008011000 */
[----:B0-----:R-:W-:Y:S01]  /*aef0*/  UMOV UR8, UR15 ;  /* 0x0000000f00087c82 */ /* 0x001fe20008000000 */
[----:B------:R-:W-:-:S02]  /*af00*/  UMOV UR11, UR19 ;  /* 0x00000013000b7c82 */ /* 0x000fc40008000000 */
[----:B------:R0:W-:Y:S02]  /*af10*/  UTMALDG.3D [UR8], [UR24], desc[UR6] ;  /* 0x00000608180075b4 */ /* 0x0001e40008011000 */
[----:B0-----:R-:W-:Y:S05]  /*af20*/  @P3 BRA `(.L_x_264) ;  /* 0xfffffffc00483947 */ /* 0x001fea000383ffff */
.L_x_260:
[----:B------:R-:W-:Y:S05]  /*af30*/  BSYNC B1 ;  /* 0x0000000000017941 */ /* 0x000fea0003800000 */
.L_x_259:
[----:B------:R-:W-:Y:S01]  /*af40*/  LOP3.LUT P3, RZ, R13, 0xff, RZ, 0xc0, !PT ;  /* 0x000000ff0dff7812 */ /* 0x000fe2000786c0ff */
[----:B------:R-:W-:Y:S01]  /*af50*/  IMAD.IADD R12, R3, 0x1, R12 ;  /* 0x00000001030c7824 */ /* 0x000fe200078e020c */
[----:B------:R-:W-:Y:S01]  /*af60*/  IADD3 R16, P4, R16, UR20, RZ ;  /* 0x0000001410107c10 */ /* 0x000fe2000ff9e0ff */
[----:B------:R-:W-:Y:S01]  /*af70*/  ULDC.64 UR4, c[0x0][0x650] ;  /* 0x0001940000047ab9 */ /* 0x000fe20000000a00 */
[----:B------:R-:W-:Y:S01]  /*af80*/  BSSY B1, `(.L_x_265) ;  /* 0x000006a000017945 */ /* 0x000fe20003800000 */
[----:B------:R-:W-:Y:S01]  /*af90*/  IMAD.MOV.U32 R9, RZ, RZ, -0x1 ;  /* 0xffffffffff097424 */ /* 0x000fe200078e00ff */
[----:B------:R-:W-:Y:S01]  /*afa0*/  ISETP.GT.U32.AND P1, PT, R12, 0xa, PT ;  /* 0x0000000a0c00780c */ /* 0x000fe20003f24070 */
[----:B------:R-:W-:Y:S01]  /*afb0*/  IMAD.MOV.U32 R8, RZ, RZ, -0x1 ;  /* 0xffffffffff087424 */ /* 0x000fe200078e00ff */
[----:B------:R-:W-:Y:S02]  /*afc0*/  IADD3.X R17, R17, UR13, RZ, P4, !PT ;  /* 0x0000000d11117c10 */ /* 0x000fe4000a7fe4ff */
[----:B------:R-:W-:-:S02]  /*afd0*/  ISETP.LT.U32.AND P1, PT, R3, 0xb, P1 ;  /* 0x0000000b0300780c */ /* 0x000fc40000f21070 */
[----:B------:R-:W-:Y:S01]  /*afe0*/  PRMT R13, RZ, 0x7610, R13 ;  /* 0x00007610ff0d7816 */ /* 0x000fe2000000000d */
[----:B------:R-:W0:Y:S01]  /*aff0*/  @P3 S2R R5, SR_CgaCtaId ;  /* 0x0000000000053919 */ /* 0x000e220000008800 */
[----:B------:R-:W-:-:S04]  /*b000*/  @P3 MOV R4, 0x400 ;  /* 0x0000040000043802 */ /* 0x000fc80000000f00 */
[----:B0-----:R-:W-:Y:S01]  /*b010*/  @P3 LEA R6, R5, R4, 0x18 ;  /* 0x0000000405063211 */ /* 0x001fe200078ec0ff */
[----:B------:R-:W-:-:S03]  /*b020*/  IMAD.WIDE.U32 R4, R12, -0x45d1745d, RZ ;  /* 0xba2e8ba30c047825 */ /* 0x000fc600078e00ff */
[----:B------:R0:W-:Y:S01]  /*b030*/  @P3 SYNCS.ARRIVE.TRANS64.A1T0 RZ, [R6+URZ+0xc8], RZ ;  /* 0x0000c8ff06ff39a7 */ /* 0x0001e2000810003f */
[----:B------:R-:W-:Y:S02]  /*b040*/  ISETP.GE.U32.AND P3, PT, R3, 0xb, PT ;  /* 0x0000000b0300780c */ /* 0x000fe40003f66070 */
[----:B------:R-:W-:Y:S02]  /*b050*/  SHF.R.U32.HI R7, RZ, 0x3, R5 ;  /* 0x00000003ff077819 */ /* 0x000fe40000011605 */
[----:B------:R-:W-:Y:S02]  /*b060*/  SEL R5, RZ, 0x1, !P1 ;  /* 0x00000001ff057807 */ /* 0x000fe40004800000 */
[----:B------:R-:W-:Y:S01]  /*b070*/  ISETP.GE.U32.AND P1, PT, R16, UR4, PT ;  /* 0x0000000410007c0c */ /* 0x000fe2000bf26070 */
[----:B------:R-:W-:Y:S01]  /*b080*/  IMAD R12, R7, -0xb, R12 ;  /* 0xfffffff5070c7824 */ /* 0x000fe200078e020c */
[----:B------:R-:W-:Y:S02]  /*b090*/  LOP3.LUT R0, R0, R5, RZ, 0x3c, !PT ;  /* 0x0000000500007212 */ /* 0x000fe400078e3cff */
[----:B------:R-:W-:-:S02]  /*b0a0*/  ISETP.GE.U32.AND.EX P1, PT, R17, UR5, PT, P1 ;  /* 0x0000000511007c0c */ /* 0x000fc4000bf26110 */
[----:B------:R-:W-:Y:S02]  /*b0b0*/  PRMT R4, RZ, 0x7610, R4 ;  /* 0x00007610ff047816 */ /* 0x000fe40000000004 */
[----:B------:R-:W-:Y:S01]  /*b0c0*/  @P3 LOP3.LUT R0, R0, 0x1, R7, 0x78, !PT ;  /* 0x0000000100003812 */ /* 0x000fe200078e7807 */
[----:B------:R-:W-:-:S08]  /*b0d0*/  IMAD.MOV.U32 R7, RZ, RZ, -0x1 ;  /* 0xffffffffff077424 */ /* 0x000fd000078e00ff */
[----:B0-----:R-:W-:Y:S05]  /*b0e0*/  @P1 BRA `(.L_x_266) ;  /* 0x00000004004c1947 */ /* 0x001fea0003800000 */
[----:B------:R-:W-:Y:S01]  /*b0f0*/  ULDC.64 UR4, c[0x0][0x628] ;  /* 0x00018a0000047ab9 */ /* 0x000fe20000000a00 */
[----:B------:R-:W0:Y:S01]  /*b100*/  S2R R15, SR_CTAID.X ;  /* 0x00000000000f7919 */ /* 0x000e220000002500 */
[----:B------:R-:W-:Y:S01]  /*b110*/  ISETP.NE.U32.AND P1, PT, RZ, UR4, PT ;  /* 0x00000004ff007c0c */ /* 0x000fe2000bf25070 */
[----:B------:R-:W-:Y:S01]  /*b120*/  ULDC UR7, c[0x0][0x630] ;  /* 0x00018c0000077ab9 */ /* 0x000fe20000000800 */
[----:B------:R-:W-:Y:S01]  /*b130*/  IMAD.MOV.U32 R4, RZ, RZ, R16 ;  /* 0x000000ffff047224 */ /* 0x000fe200078e0010 */
[----:B------:R-:W1:Y:S01]  /*b140*/  S2R R14, SR_CTAID.Y ;  /* 0x00000000000e7919 */ /* 0x000e620000002600 */
[----:B------:R-:W-:Y:S01]  /*b150*/  ISETP.NE.AND.EX P1, PT, RZ, UR5, PT, P1 ;  /* 0x00000005ff007c0c */ /* 0x000fe2000bf25310 */
[----:B------:R-:W-:-:S12]  /*b160*/  IMAD.MOV.U32 R5, RZ, RZ, R17 ;  /* 0x000000ffff057224 */ /* 0x000fd800078e0011 */
[----:B------:R-:W-:Y:S05]  /*b170*/  @!P1 BRA `(.L_x_267) ;  /* 0x0000000000289947 */ /* 0x000fea0003800000 */
[----:B------:R-:W-:Y:S02]  /*b180*/  ULDC UR6, c[0x0][0x634] ;  /* 0x00018d0000067ab9 */ /* 0x000fe40000000800 */
[----:B------:R-:W-:-:S05]  /*b190*/  IADD3 R9, P1, R16, UR6, RZ ;  /* 0x0000000610097c10 */ /* 0x000fca000ff3e0ff */
[----:B------:R-:W-:-:S04]  /*b1a0*/  IMAD.X R21, RZ, RZ, R17, P1 ;  /* 0x000000ffff157224 */ /* 0x000fc800008e0611 */
[----:B------:R-:W-:-:S04]  /*b1b0*/  IMAD.WIDE.U32 R6, R21, UR4, RZ ;  /* 0x0000000415067c25 */ /* 0x000fc8000f8e00ff */
[----:B------:R-:W-:-:S04]  /*b1c0*/  IMAD.WIDE.U32 R6, P1, R9, UR5, R6 ;  /* 0x0000000509067c25 */ /* 0x000fc8000f820006 */
[----:B------:R-:W-:-:S04]  /*b1d0*/  IMAD.WIDE.U32 R8, R9, UR4, RZ ;  /* 0x0000000409087c25 */ /* 0x000fc8000f8e00ff */
[----:B------:R-:W-:Y:S01]  /*b1e0*/  IMAD.X R5, RZ, RZ, RZ, P1 ;  /* 0x000000ffff057224 */ /* 0x000fe200008e06ff */
[----:B------:R-:W-:Y:S01]  /*b1f0*/  IADD3 RZ, P1, R9, R6, RZ ;  /* 0x0000000609ff7210 */ /* 0x000fe20007f3e0ff */
[----:B------:R-:W-:-:S04]  /*b200*/  IMAD.MOV.U32 R4, RZ, RZ, R7 ;  /* 0x000000ffff047224 */ /* 0x000fc800078e0007 */
[----:B------:R-:W-:-:S08]  /*b210*/  IMAD.WIDE.U32.X R4, R21, UR5, R4, P1 ;  /* 0x0000000515047c25 */ /* 0x000fd000088e0404 */
.L_x_267:
[--C-:B------:R-:W-:Y:S01]  /*b220*/  SHF.R.U64 R8, R4, UR7, R5.reuse ;  /* 0x0000000704087c19 */ /* 0x100fe20008001205 */
[----:B------:R-:W-:Y:S01]  /*b230*/  ULDC.64 UR4, c[0x0][0x620] ;  /* 0x0001880000047ab9 */ /* 0x000fe20000000a00 */
[----:B------:R-:W-:Y:S01]  /*b240*/  SHF.R.U32.HI R4, RZ, UR7, R5 ;  /* 0x00000007ff047c19 */ /* 0x000fe20008011605 */
[----:B------:R-:W2:Y:S01]  /*b250*/  LDC R24, c[0x0][0x144] ;  /* 0x00005100ff187b82 */ /* 0x000ea20000000800 */
[----:B------:R-:W-:Y:S01]  /*b260*/  IADD3 R7, P1, RZ, -R8, RZ ;  /* 0x80000008ff077210 */ /* 0x000fe20007f3e0ff */
[----:B------:R-:W-:Y:S01]  /*b270*/  ULDC.64 UR8, c[0x0][0x640] ;  /* 0x0001900000087ab9 */ /* 0x000fe20000000a00 */
[----:B0-----:R-:W-:Y:S01]  /*b280*/  I2FP.F32.U32 R9, R15 ;  /* 0x0000000f00097245 */ /* 0x001fe20000201000 */
[----:B------:R-:W-:Y:S02]  /*b290*/  ULDC UR6, c[0x0][0x608] ;  /* 0x0001820000067ab9 */ /* 0x000fe40000000800 */
[----:B------:R-:W-:Y:S01]  /*b2a0*/  IMAD.X R4, RZ, RZ, ~R4, P1 ;  /* 0x000000ffff047224 */ /* 0x000fe200008e0e04 */
[----:B------:R-:W-:Y:S01]  /*b2b0*/  ISETP.NE.U32.AND P1, PT, RZ, UR8, PT ;  /* 0x00000008ff007c0c */ /* 0x000fe2000bf25070 */
[----:B------:R-:W0:Y:S02]  /*b2c0*/  LDC R21, c[0x0][0x148] ;  /* 0x00005200ff157b82 */ /* 0x000e240000000800 */
[----:B------:R-:W-:Y:S01]  /*b2d0*/  IMAD R6, R4, UR4, RZ ;  /* 0x0000000404067c24 */ /* 0x000fe2000f8e02ff */
[----:B------:R-:W-:Y:S01]  /*b2e0*/  ISETP.NE.AND.EX P1, PT, RZ, UR9, PT, P1 ;  /* 0x00000009ff007c0c */ /* 0x000fe2000bf25310 */
[----:B------:R-:W-:Y:S01]  /*b2f0*/  IMAD.WIDE.U32 R4, R7, UR4, R16 ;  /* 0x0000000407047c25 */ /* 0x000fe2000f8e0010 */
[----:B------:R-:W-:-:S03]  /*b300*/  ULDC UR4, c[0x0][0x150] ;  /* 0x0000540000047ab9 */ /* 0x000fc60000000800 */
[----:B------:R-:W-:Y:S02]  /*b310*/  IMAD R7, R7, UR5, R6 ;  /* 0x0000000507077c24 */ /* 0x000fe4000f8e0206 */
[----:B------:R-:W-:Y:S01]  /*b320*/  FMUL R6, R9, UR4 ;  /* 0x0000000409067c20 */ /* 0x000fe20008400000 */
[----:B------:R-:W-:Y:S01]  /*b330*/  ULDC UR4, c[0x0][0x618] ;  /* 0x0001860000047ab9 */ /* 0x000fe20000000800 */
[----:B------:R-:W-:Y:S01]  /*b340*/  ULDC UR5, c[0x0][0x154] ;  /* 0x0000550000057ab9 */ /* 0x000fe20000000800 */
[----:B------:R-:W-:-:S03]  /*b350*/  IMAD.IADD R5, R5, 0x1, R7 ;  /* 0x0000000105057824 */ /* 0x000fc600078e0207 */
[----:B------:R-:W3:Y:S02]  /*b360*/  F2I.U32.TRUNC.NTZ R6, R6 ;  /* 0x0000000600067305 */ /* 0x000ee4000020f000 */
[----:B------:R-:W-:Y:S02]  /*b370*/  SHF.R.U64 R9, R4, UR4, R5 ;  /* 0x0000000404097c19 */ /* 0x000fe40008001205 */
[----:B-1----:R-:W-:-:S05]  /*b380*/  I2FP.F32.U32 R4, R14 ;  /* 0x0000000e00047245 */ /* 0x002fca0000201000 */
[----:B------:R-:W-:Y:S01]  /*b390*/  FMUL R22, R4, UR5 ;  /* 0x0000000504167c20 */ /* 0x000fe20008400000 */
[----:B------:R-:W-:Y:S01]  /*b3a0*/  SHF.R.U32.HI R4, RZ, UR4, R5 ;  /* 0x00000004ff047c19 */ /* 0x000fe20008011605 */
[----:B------:R-:W-:-:S03]  /*b3b0*/  ULDC UR4, c[0x0][0x658] ;  /* 0x0001960000047ab9 */ /* 0x000fc60000000800 */
[--C-:B------:R-:W-:Y:S01]  /*b3c0*/  SHF.R.U64 R20, R9, UR6, R4.reuse ;  /* 0x0000000609147c19 */ /* 0x100fe20008001204 */
[----:B------:R-:W1:Y:S01]  /*b3d0*/  F2I.U32.TRUNC.NTZ R22, R22 ;  /* 0x0000001600167305 */ /* 0x000e62000020f000 */
[----:B------:R-:W-:Y:S01]  /*b3e0*/  SHF.R.U32.HI R5, RZ, UR6, R4 ;  /* 0x00000006ff057c19 */ /* 0x000fe20008011604 */
[----:B---3--:R-:W-:-:S03]  /*b3f0*/  IMAD.MOV R6, RZ, RZ, -R6 ;  /* 0x000000ffff067224 */ /* 0x008fc600078e0a06 */
[----:B------:R-:W-:Y:S01]  /*b400*/  SHF.R.U64 R18, R20, UR4, R5 ;  /* 0x0000000414127c19 */ /* 0x000fe20008001205 */
[----:B--2---:R-:W-:Y:S01]  /*b410*/  IMAD R15, R24, R6, R15 ;  /* 0x00000006180f7224 */ /* 0x004fe200078e020f */
[----:B------:R-:W-:-:S03]  /*b420*/  SHF.R.U32.HI R23, RZ, UR4, R5 ;  /* 0x00000004ff177c19 */ /* 0x000fc60008011605 */
[----:B------:R-:W-:Y:S02]  /*b430*/  IMAD.MOV.U32 R4, RZ, RZ, R18 ;  /* 0x000000ffff047224 */ /* 0x000fe400078e0012 */
[----:B------:R-:W-:Y:S01]  /*b440*/  IMAD.MOV.U32 R5, RZ, RZ, R23 ;  /* 0x000000ffff057224 */ /* 0x000fe200078e0017 */
[----:B-1----:R-:W-:Y:S06]  /*b450*/  @!P1 BRA `(.L_x_268) ;  /* 0x0000000000289947 */ /* 0x002fec0003800000 */
[----:B------:R-:W-:Y:S02]  /*b460*/  ULDC UR4, c[0x0][0x64c] ;  /* 0x0001930000047ab9 */ /* 0x000fe40000000800 */
[----:B------:R-:W-:-:S05]  /*b470*/  IADD3 R5, P1, R18, UR4, RZ ;  /* 0x0000000412057c10 */ /* 0x000fca000ff3e0ff */
[----:B------:R-:W-:-:S04]  /*b480*/  IMAD.X R23, RZ, RZ, R23, P1 ;  /* 0x000000ffff177224 */ /* 0x000fc800008e0617 */
[----:B------:R-:W-:-:S04]  /*b490*/  IMAD.WIDE.U32 R6, R23, UR8, RZ ;  /* 0x0000000817067c25 */ /* 0x000fc8000f8e00ff */
[----:B------:R-:W-:-:S04]  /*b4a0*/  IMAD.WIDE.U32 R6, P1, R5, UR9, R6 ;  /* 0x0000000905067c25 */ /* 0x000fc8000f820006 */
[----:B------:R-:W-:-:S04]  /*b4b0*/  IMAD.WIDE.U32 R4, R5, UR8, RZ ;  /* 0x0000000805047c25 */ /* 0x000fc8000f8e00ff */
[----:B------:R-:W-:Y:S01]  /*b4c0*/  IMAD.MOV.U32 R4, RZ, RZ, R7 ;  /* 0x000000ffff047224 */ /* 0x000fe200078e0007 */
[----:B------:R-:W-:Y:S01]  /*b4d0*/  IADD3 RZ, P3, R5, R6, RZ ;  /* 0x0000000605ff7210 */ /* 0x000fe20007f7e0ff */
[----:B------:R-:W-:-:S04]  /*b4e0*/  IMAD.X R5, RZ, RZ, RZ, P1 ;  /* 0x000000ffff057224 */ /* 0x000fc800008e06ff */
[----:B------:R-:W-:-:S08]  /*b4f0*/  IMAD.WIDE.U32.X R4, R23, UR9, R4, P3 ;  /* 0x0000000917047c25 */ /* 0x000fd000098e0404 */
.L_x_268:
[----:B------:R-:W-:Y:S01]  /*b500*/  ISETP.NE.AND P1, PT, R2, 0x1, PT ;  /* 0x000000010200780c */ /* 0x000fe20003f25270 */
[----:B------:R-:W-:Y:S01]  /*b510*/  ULDC UR4, c[0x0][0x648] ;  /* 0x0001920000047ab9 */ /* 0x000fe20000000800 */
[----:B------:R-:W-:Y:S01]  /*b520*/  LOP3.LUT R20, R20, UR17, RZ, 0xc0, !PT ;  /* 0x0000001114147c12 */ /* 0x000fe2000f8ec0ff */
[----:B------:R-:W-:Y:S01]  /*b530*/  IMAD.MOV R22, RZ, RZ, -R22 ;  /* 0x000000ffff167224 */ /* 0x000fe200078e0a16 */
[----:B------:R-:W-:Y:S01]  /*b540*/  SHF.R.U64 R5, R4, UR4, R5 ;  /* 0x0000000404057c19 */ /* 0x000fe20008001205 */
[----:B------:R-:W-:Y:S01]  /*b550*/  ULDC UR4, c[0x0][0x638] ;  /* 0x00018e0000047ab9 */ /* 0x000fe20000000800 */
[----:B------:R-:W-:Y:S01]  /*b560*/  LOP3.LUT R9, R9, UR16, RZ, 0xc0, !PT ;  /* 0x0000001009097c12 */ /* 0x000fe2000f8ec0ff */
[----:B------:R-:W-:Y:S01]  /*b570*/  ULDC UR5, c[0x0][0x610] ;  /* 0x0001840000057ab9 */ /* 0x000fe20000000800 */
[----:B------:R-:W-:Y:S02]  /*b580*/  IMAD.MOV.U32 R4, RZ, RZ, 0x1 ;  /* 0x00000001ff047424 */ /* 0x000fe400078e00ff */
[----:B------:R-:W-:-:S02]  /*b590*/  IMAD.MOV R7, RZ, RZ, -R5 ;  /* 0x000000ffff077224 */ /* 0x000fc400078e0a05 */
[----:B------:R-:W-:Y:S02]  /*b5a0*/  IMAD R20, R5, UR18, R20 ;  /* 0x0000001205147c24 */ /* 0x000fe4000f8e0214 */
[----:B0-----:R-:W-:Y:S02]  /*b5b0*/  @P1 IMAD R15, R21, R22, R14 ;  /* 0x00000016150f1224 */ /* 0x001fe400078e020e */
[----:B------:R-:W-:Y:S01]  /*b5c0*/  IMAD R18, R7, UR4, R18 ;  /* 0x0000000407127c24 */ /* 0x000fe2000f8e0212 */
[----:B------:R-:W-:Y:S01]  /*b5d0*/  ULDC UR4, c[0x0][0x600] ;  /* 0x0001800000047ab9 */ /* 0x000fe20000000800 */
[----:B------:R-:W-:Y:S02]  /*b5e0*/  IMAD R15, R20, UR5, R15 ;  /* 0x00000005140f7c24 */ /* 0x000fe4000f8e020f */
[----:B------:R-:W-:-:S05]  /*b5f0*/  IMAD R18, R18, UR4, R9 ;  /* 0x0000000412127c24 */ /* 0x000fca000f8e0209 */
[----:B------:R-:W-:Y:S02]  /*b600*/  SEL R9, R18, R15, !P1 ;  /* 0x0000000f12097207 */ /* 0x000fe40004800000 */
[----:B------:R-:W-:-:S07]  /*b610*/  SEL R7, R15, R18, !P1 ;  /* 0x000000120f077207 */ /* 0x000fce0004800000 */
.L_x_266:
[----:B------:R-:W-:Y:S05]  /*b620*/  BSYNC B1 ;  /* 0x0000000000017941 */ /* 0x000fea0003800000 */
.L_x_265:
[----:B------:R-:W-:-:S13]  /*b630*/  LOP3.LUT P1, RZ, R4, 0xff, RZ, 0xc0, !PT ;  /* 0x000000ff04ff7812 */ /* 0x000fda000782c0ff */
[----:B------:R-:W-:Y:S05]  /*b640*/  @P1 BRA `(.L_x_269) ;  /* 0xfffffff4004c1947 */ /* 0x000fea000383ffff */
[----:B------:R-:W-:Y:S05]  /*b650*/  BSYNC B0 ;  /* 0x0000000000007941 */ /* 0x000fea0003800000 */
.L_x_257:
[----:B------:R-:W-:-:S03]  /*b660*/  UMOV UR4, 0xffffffff ;  /* 0xffffffff00047882 */ /* 0x000fc60000000000 */
[----:B------:R-:W-:Y:S05]  /*b670*/  BRA.DIV UR4, `(.L_x_270) ;  /* 0x0000000a04147947 */ /* 0x000fea000b800000 */
[----:B------:R-:W-:-:S13]  /*b680*/  ELECT P6, URZ, PT ;  /* 0x00000000003f782f */ /* 0x000fda00038c0000 */
.L_x_291:
[----:B------:R-:W-:Y:S04]  /*b690*/  BSSY B0, `(.L_x_271) ;  /* 0x000006a000007945 */ /* 0x000fe80003800000 */
[----:B------:R-:W-:Y:S05]  /*b6a0*/  @!P6 BRA `(.L_x_272) ;  /* 0x0000000400a0e947 */ /* 0x000fea0003800000 */
[----:B------:R-:W-:-:S04]  /*b6b0*/  LOP3.LUT R19, R19, 0x2, RZ, 0xfc, !PT ;  /* 0x0000000213137812 */ /* 0x000fc800078efcff */
[----:B------:R-:W-:-:S13]  /*b6c0*/  ISETP.NE.AND P0, PT, R19, 0x3, PT ;  /* 0x000000031300780c */ /* 0x000fda0003f05270 */
[----:B------:R-:W-:Y:S05]  /*b6d0*/  @!P0 BRA `(.L_x_273) ;  /* 0x0000000000048947 */ /* 0x000fea0003800000 */
[----:B------:R-:W-:Y:S01]  /*b6e0*/  BPT.TRAP 0x1 ;  /* 0x000000040000795c */ /* 0x000fe20000300000 */
.L_x_273:
[----:B------:R-:W0:Y:S01]  /*b6f0*/  S2R R3, SR_CgaCtaId ;  /* 0x0000000000037919 */ /* 0x000e220000008800 */
[----:B------:R-:W-:-:S04]  /*b700*/  MOV R2, 0x400 ;  /* 0x0000040000027802 */ /* 0x000fc80000000f00 */
[----:B0-----:R-:W-:Y:S02]  /*b710*/  LEA R3, R3, R2, 0x18 ;  /* 0x0000000203037211 */ /* 0x001fe400078ec0ff */
[----:B------:R-:W-:-:S03]  /*b720*/  SHF.L.U32 R2, R0, 0x1f, RZ ;  /* 0x0000001f00027819 */ /* 0x000fc600000006ff */
[----:B------:R-:W-:-:S04]  /*b730*/  VIADD R3, R3, 0x58 ;  /* 0x0000005803037836 */ /* 0x000fc80000000000 */
[C---:B------:R-:W-:Y:S02]  /*b740*/  IMAD R7, R12.reuse, 0x8, R3 ;  /* 0x000000080c077824 */ /* 0x040fe400078e0203 */
[----:B------:R-:W-:Y:S02]  /*b750*/  VIADD R12, R12, 0x1 ;  /* 0x000000010c0c7836 */ /* 0x000fe40000000000 */
[----:B------:R-:W0:Y:S03]  /*b760*/  SYNCS.PHASECHK.TRANS64.TRYWAIT P0, [R7+URZ], R2 ;  /* 0x00000002070075a7 */ /* 0x000e26000800017f */
[----:B------:R-:W-:-:S04]  /*b770*/  ISETP.NE.AND P1, PT, R12, 0xb, PT ;  /* 0x0000000b0c00780c */ /* 0x000fc80003f25270 */
[----:B------:R-:W-:Y:S02]  /*b780*/  SEL R5, RZ, 0x1, P1 ;  /* 0x00000001ff057807 */ /* 0x000fe40000800000 */
[----:B------:R-:W-:Y:S02]  /*b790*/  SEL R12, R12, RZ, P1 ;  /* 0x000000ff0c0c7207 */ /* 0x000fe40000800000 */
[----:B------:R-:W-:-:S03]  /*b7a0*/  LOP3.LUT R5, R0, R5, RZ, 0x3c, !PT ;  /* 0x0000000500057212 */ /* 0x000fc600078e3cff */
[----:B------:R-:W-:Y:S01]  /*b7b0*/  IMAD R9, R12, 0x8, R3 ;  /* 0x000000080c097824 */ /* 0x000fe200078e0203 */
[----:B------:R-:W-:Y:S01]  /*b7c0*/  SHF.L.U32 R4, R5, 0x1f, RZ ;  /* 0x0000001f05047819 */ /* 0x000fe200000006ff */
[----:B0-----:R-:W-:Y:S06]  /*b7d0*/  @!P0 BRA `(.L_x_274) ;  /* 0x0000000400dc8947 */ /* 0x001fec0003800000 */
.L_x_292:
[----:B------:R-:W1:Y:S01]  /*b7e0*/  SYNCS.PHASECHK.TRANS64.TRYWAIT P0, [R9+URZ], R4 ;  /* 0x00000004090075a7 */ /* 0x000e62000800017f */
[----:B------:R-:W-:-:S05]  /*b7f0*/  VIADD R0, R12, 0x1 ;  /* 0x000000010c007836 */ /* 0x000fca0000000000 */
[----:B------:R-:W-:-:S04]  /*b800*/  ISETP.NE.AND P1, PT, R0, 0xb, PT ;  /* 0x0000000b0000780c */ /* 0x000fc80003f25270 */
[----:B0-----:R-:W-:Y:S02]  /*b810*/  SEL R2, RZ, 0x1, P1 ;  /* 0x00000001ff027807 */ /* 0x001fe40000800000 */
[----:B------:R-:W-:Y:S02]  /*b820*/  SEL R0, R0, RZ, P1 ;  /* 0x000000ff00007207 */ /* 0x000fe40000800000 */
[----:B------:R-:W-:-:S03]  /*b830*/  LOP3.LUT R7, R5, R2, RZ, 0x3c, !PT ;  /* 0x0000000205077212 */ /* 0x000fc600078e3cff */
[----:B------:R-:W-:Y:S01]  /*b840*/  IMAD R6, R0, 0x8, R3 ;  /* 0x0000000800067824 */ /* 0x000fe200078e0203 */
[----:B------:R-:W-:Y:S01]  /*b850*/  SHF.L.U32 R5, R7, 0x1f, RZ ;  /* 0x0000001f07057819 */ /* 0x000fe200000006ff */
[----:B-1----:R-:W-:Y:S06]  /*b860*/  @!P0 BRA `(.L_x_275) ;  /* 0x0000000400cc8947 */ /* 0x002fec0003800000 */
.L_x_293:
[----:B------:R-:W1:Y:S01]  /*b870*/  SYNCS.PHASECHK.TRANS64.TRYWAIT P0, [R6+URZ], R5 ;  /* 0x00000005060075a7 */ /* 0x000e62000800017f */
[----:B------:R-:W-:-:S05]  /*b880*/  VIADD R0, R0, 0x1 ;  /* 0x0000000100007836 */ /* 0x000fca0000000000 */
[----:B------:R-:W-:-:S04]  /*b890*/  ISETP.NE.AND P1, PT, R0, 0xb, PT ;  /* 0x0000000b0000780c */ /* 0x000fc80003f25270 */
[----:B------:R-:W-:Y:S02]  /*b8a0*/  SEL R2, RZ, 0x1, P1 ;  /* 0x00000001ff027807 */ /* 0x000fe40000800000 */
[----:B------:R-:W-:Y:S02]  /*b8b0*/  SEL R0, R0, RZ, P1 ;  /* 0x000000ff00007207 */ /* 0x000fe40000800000 */
[----:B------:R-:W-:-:S03]  /*b8c0*/  LOP3.LUT R7, R7, R2, RZ, 0x3c, !PT ;  /* 0x0000000207077212 */ /* 0x000fc600078e3cff */
[----:B0-----:R-:W-:Y:S01]  /*b8d0*/  IMAD R9, R0, 0x8, R3 ;  /* 0x0000000800097824 */ /* 0x001fe200078e0203 */
[----:B------:R-:W-:Y:S01]  /*b8e0*/  SHF.L.U32 R4, R7, 0x1f, RZ ;  /* 0x0000001f07047819 */ /* 0x000fe200000006ff */
[----:B-1----:R-:W-:Y:S06]  /*b8f0*/  @!P0 BRA `(.L_x_276) ;  /* 0x0000000400bc8947 */ /* 0x002fec0003800000 */
.L_x_294:
        /* <DEDUP_REMOVED lines=9> */
.L_x_295:
        /* <DEDUP_REMOVED lines=9> */
.L_x_296:
        /* <DEDUP_REMOVED lines=9> */
.L_x_297:
        /* <DEDUP_REMOVED lines=9> */
.L_x_298:
        /* <DEDUP_REMOVED lines=9> */
.L_x_299:
        /* <DEDUP_REMOVED lines=9> */
.L_x_300:
[----:B------:R-:W1:Y:S01]  /*bc60*/  SYNCS.PHASECHK.TRANS64.TRYWAIT P0, [R9+URZ], R4 ;  /* 0x00000004090075a7 */ /* 0x000e62000800017f */
[----:B------:R-:W-:-:S05]  /*bc70*/  VIADD R0, R0, 0x1 ;  /* 0x0000000100007836 */ /* 0x000fca0000000000 */
[----:B------:R-:W-:-:S04]  /*bc80*/  ISETP.NE.AND P1, PT, R0, 0xb, PT ;  /* 0x0000000b0000780c */ /* 0x000fc80003f25270 */
[----:B------:R-:W-:Y:S02]  /*bc90*/  SEL R2, RZ, 0x1, P1 ;  /* 0x00000001ff027807 */ /* 0x000fe40000800000 */
[----:B------:R-:W-:Y:S02]  /*bca0*/  SEL R0, R0, RZ, P1 ;  /* 0x000000ff00007207 */ /* 0x000fe40000800000 */
[----:B------:R-:W-:Y:S01]  /*bcb0*/  LOP3.LUT R2, R7, R2, RZ, 0x3c, !PT ;  /* 0x0000000207027212 */ /* 0x000fe200078e3cff */
[----:B-1----:R-:W-:Y:S06]  /*bcc0*/  @!P0 BRA `(.L_x_283) ;  /* 0x0000000400548947 */ /* 0x002fec0003800000 */
.L_x_301:
[----:B------:R-:W-:Y:S01]  /*bcd0*/  IMAD R3, R0, 0x8, R3 ;  /* 0x0000000800037824 */ /* 0x000fe200078e0203 */
[----:B------:R-:W-:-:S07]  /*bce0*/  SHF.L.U32 R0, R2, 0x1f, RZ ;  /* 0x0000001f02007819 */ /* 0x000fce00000006ff */
.L_x_284:
[----:B--2---:R2:W3:Y:S02]  /*bcf0*/  SYNCS.PHASECHK.TRANS64.TRYWAIT P0, [R3+URZ], R0 ;  /* 0x00000000030075a7 */ /* 0x0044e4000800017f */
[----:B---3--:R-:W-:Y:S05]  /*bd00*/  @!P0 NANOSLEEP.SYNCS 0x989680 ;  /* 0x009896800000895d */ /* 0x008fea0003900000 */
[----:B------:R-:W3:Y:S02]  /*bd10*/  @!P0 SYNCS.PHASECHK.TRANS64 P0, [R3+URZ], R0 ;  /* 0x00000000030085a7 */ /* 0x000ee4000800007f */
[----:B---3--:R-:W-:Y:S05]  /*bd20*/  @!P0 BRA `(.L_x_284) ;  /* 0xfffffffc00f08947 */ /* 0x008fea000383ffff */
.L_x_272:
[----:B------:R-:W-:Y:S05]  /*bd30*/  BSYNC B0 ;  /* 0x0000000000007941 */ /* 0x000fea0003800000 */
.L_x_271:
[----:B------:R-:W-:Y:S05]  /*bd40*/  EXIT ;  /* 0x000000000000794d */ /* 0x000fea0003800000 */
.L_x_18:
[----:B---3--:R3:W4:Y:S02]  /*bd50*/  SYNCS.PHASECHK.TRANS64.TRYWAIT P1, [R3+URZ], R0 ;  /* 0x00000000030075a7 */ /* 0x008724000802017f */
[----:B----4-:R-:W-:Y:S05]  /*bd60*/  @!P1 NANOSLEEP.SYNCS 0x989680 ;  /* 0x009896800000995d */ /* 0x010fea0003900000 */
[----:B------:R-:W4:Y:S02]  /*bd70*/  @!P1 SYNCS.PHASECHK.TRANS64 P1, [R3+URZ], R0 ;  /* 0x00000000030095a7 */ /* 0x000f24000802007f */
[----:B----4-:R-:W-:Y:S05]  /*bd80*/  @!P1 BRA `(.L_x_18) ;  /* 0xfffffffc00f09947 */ /* 0x010fea000383ffff */
[----:B------:R-:W-:Y:S05]  /*bd90*/  BRA `(.L_x_17) ;  /* 0xffffff5400607947 */ /* 0x000fea000383ffff */
.L_x_23:
[----:B-1----:R-:W-:-:S04]  /*bda0*/  IMAD.U32 R5, RZ, RZ, UR8 ;  /* 0x00000008ff057e24 */ /* 0x002fc8000f8e00ff */
[----:B------:R1:W2:Y:S03]  /*bdb0*/  SYNCS.PHASECHK.TRANS64.TRYWAIT P1, [R5+URZ], R4 ;  /* 0x00000004050075a7 */ /* 0x0002a6000802017f */
[----:B--2---:R-:W-:Y:S05]  /*bdc0*/  @!P1 NANOSLEEP.SYNCS 0x989680 ;  /* 0x009896800000995d */ /* 0x004fea0003900000 */
[----:B------:R-:W2:Y:S02]  /*bdd0*/  @!P1 SYNCS.PHASECHK.TRANS64 P1, [R5+URZ], R4 ;  /* 0x00000004050095a7 */ /* 0x000ea4000802007f */
[----:B--2---:R-:W-:Y:S05]  /*bde0*/  @!P1 BRA `(.L_x_23) ;  /* 0xfffffffc00ec9947 */ /* 0x004fea000383ffff */
[----:B------:R-:W-:Y:S05]  /*bdf0*/  BRA `(.L_x_22) ;  /* 0xffffff6000747947 */ /* 0x000fea000383ffff */
.L_x_258:
[----:B------:R-:W-:Y:S01]  /*be00*/  BSSY B1, `(.L_x_285) ;  /* 0x0000006000017945 */ /* 0x000fe20003800000 */
[----:B------:R-:W-:-:S07]  /*be10*/  IMAD.MOV.U32 R15, RZ, RZ, -0x1 ;  /* 0xffffffffff0f7424 */ /* 0x000fce00078e00ff */
[----:B------:R-:W-:Y:S05]  /*be20*/  WARPSYNC.COLLECTIVE R15, `(.L_x_286) ;  /* 0x000000000f0c7348 */ /* 0x000fea0003c00000 */
[----:B------:R-:W-:Y:S02]  /*be30*/  ELECT P6, UR62, PT ;  /* 0x00000000003e782f */ /* 0x000fe400038c0000 */
[----:B------:R-:W-:Y:S01]  /*be40*/  MOV R14, UR62 ;  /* 0x0000003e000e7c02 */ /* 0x000fe20008000f00 */
[----:B------:R-:W-:Y:S10]  /*be50*/  ENDCOLLECTIVE ;  /* 0x000000000000791b */ /* 0x000ff40003800000 */
.L_x_286:
[----:B------:R-:W-:Y:S05]  /*be60*/  BSYNC B1 ;  /* 0x0000000000017941 */ /* 0x000fea0003800000 */
.L_x_285:
[----:B------:R-:W-:Y:S05]  /*be70*/  BRA `(.L_x_287) ;  /* 0xffffffec004c7947 */ /* 0x000fea000383ffff */
.L_x_261:
[----:B0-----:R0:W1:Y:S02]  /*be80*/  SYNCS.PHASECHK.TRANS64.TRYWAIT P1, [R14+URZ+0x58], R7 ;  /* 0x000058070e0075a7 */ /* 0x001064000802017f */
[----:B-1----:R-:W-:Y:S05]  /*be90*/  @!P1 NANOSLEEP.SYNCS 0x989680 ;  /* 0x009896800000995d */ /* 0x002fea0003900000 */
[----:B------:R-:W1:Y:S02]  /*bea0*/  @!P1 SYNCS.PHASECHK.TRANS64 P1, [R14+URZ+0x58], R7 ;  /* 0x000058070e0095a7 */ /* 0x000e64000802007f */
[----:B-1----:R-:W-:Y:S05]  /*beb0*/  @!P1 BRA `(.L_x_261) ;  /* 0xfffffffc00f09947 */ /* 0x002fea000383ffff */
[----:B------:R-:W-:Y:S05]  /*bec0*/  BRA `(.L_x_288) ;  /* 0xffffffec00807947 */ /* 0x000fea000383ffff */
.L_x_270:
[----:B------:R-:W-:Y:S01]  /*bed0*/  BSSY B0, `(.L_x_289) ;  /* 0x0000006000007945 */ /* 0x000fe20003800000 */
[----:B------:R-:W-:-:S07]  /*bee0*/  IMAD.MOV.U32 R15, RZ, RZ, -0x1 ;  /* 0xffffffffff0f7424 */ /* 0x000fce00078e00ff */
[----:B------:R-:W-:Y:S05]  /*bef0*/  WARPSYNC.COLLECTIVE R15, `(.L_x_290) ;  /* 0x000000000f0c7348 */ /* 0x000fea0003c00000 */
[----:B------:R-:W-:Y:S02]  /*bf00*/  ELECT P6, UR62, PT ;  /* 0x00000000003e782f */ /* 0x000fe400038c0000 */
[----:B------:R-:W-:Y:S01]  /*bf10*/  MOV R14, UR62 ;  /* 0x0000003e000e7c02 */ /* 0x000fe20008000f00 */
[----:B------:R-:W-:Y:S10]  /*bf20*/  ENDCOLLECTIVE ;  /* 0x000000000000791b */ /* 0x000ff40003800000 */
.L_x_290:
[----:B------:R-:W-:Y:S05]  /*bf30*/  BSYNC B0 ;  /* 0x0000000000007941 */ /* 0x000fea0003800000 */
.L_x_289:
[----:B------:R-:W-:Y:S05]  /*bf40*/  BRA `(.L_x_291) ;  /* 0xfffffff400d07947 */ /* 0x000fea000383ffff */
.L_x_274:
[----:B0-----:R0:W1:Y:S02]  /*bf50*/  SYNCS.PHASECHK.TRANS64.TRYWAIT P0, [R7+URZ], R2 ;  /* 0x00000002070075a7 */ /* 0x001064000800017f */
[----:B-1----:R-:W-:Y:S05]  /*bf60*/  @!P0 NANOSLEEP.SYNCS 0x989680 ;  /* 0x009896800000895d */ /* 0x002fea0003900000 */
[----:B------:R-:W1:Y:S02]  /*bf70*/  @!P0 SYNCS.PHASECHK.TRANS64 P0, [R7+URZ], R2 ;  /* 0x00000002070085a7 */ /* 0x000e64000800007f */
[----:B-1----:R-:W-:Y:S05]  /*bf80*/  @!P0 BRA `(.L_x_274) ;  /* 0xfffffffc00f08947 */ /* 0x002fea000383ffff */
[----:B------:R-:W-:Y:S05]  /*bf90*/  BRA `(.L_x_292) ;  /* 0xfffffff800107947 */ /* 0x000fea000383ffff */
.L_x_275:
[----:B0-----:R0:W1:Y:S02]  /*bfa0*/  SYNCS.PHASECHK.TRANS64.TRYWAIT P0, [R9+URZ], R4 ;  /* 0x00000004090075a7 */ /* 0x001064000800017f */
[----:B-1----:R-:W-:Y:S05]  /*bfb0*/  @!P0 NANOSLEEP.SYNCS 0x989680 ;  /* 0x009896800000895d */ /* 0x002fea0003900000 */
[----:B------:R-:W1:Y:S02]  /*bfc0*/  @!P0 SYNCS.PHASECHK.TRANS64 P0, [R9+URZ], R4 ;  /* 0x00000004090085a7 */ /* 0x000e64000800007f */
[----:B-1----:R-:W-:Y:S05]  /*bfd0*/  @!P0 BRA `(.L_x_275) ;  /* 0xfffffffc00f08947 */ /* 0x002fea000383ffff */
[----:B------:R-:W-:Y:S05]  /*bfe0*/  BRA `(.L_x_293) ;  /* 0xfffffff800207947 */ /* 0x000fea000383ffff */
.L_x_276:
[----:B0-----:R0:W1:Y:S02]  /*bff0*/  SYNCS.PHASECHK.TRANS64.TRYWAIT P0, [R6+URZ], R5 ;  /* 0x00000005060075a7 */ /* 0x001064000800017f */
[----:B-1----:R-:W-:Y:S05]  /*c000*/  @!P0 NANOSLEEP.SYNCS 0x989680 ;  /* 0x009896800000895d */ /* 0x002fea0003900000 */
[----:B------:R-:W1:Y:S02]  /*c010*/  @!P0 SYNCS.PHASECHK.TRANS64 P0, [R6+URZ], R5 ;  /* 0x00000005060085a7 */ /* 0x000e64000800007f */
[----:B-1----:R-:W-:Y:S05]  /*c020*/  @!P0 BRA `(.L_x_276) ;  /* 0xfffffffc00f08947 */ /* 0x002fea000383ffff */
[----:B------:R-:W-:Y:S05]  /*c030*/  BRA `(.L_x_294) ;  /* 0xfffffff800307947 */ /* 0x000fea000383ffff */
.L_x_277:
[----:B0-----:R0:W1:Y:S02]  /*c040*/  SYNCS.PHASECHK.TRANS64.TRYWAIT P0, [R9+URZ], R4 ;  /* 0x00000004090075a7 */ /* 0x001064000800017f */
[----:B-1----:R-:W-:Y:S05]  /*c050*/  @!P0 NANOSLEEP.SYNCS 0x989680 ;  /* 0x009896800000895d */ /* 0x002fea0003900000 */
[----:B------:R-:W1:Y:S02]  /*c060*/  @!P0 SYNCS.PHASECHK.TRANS64 P0, [R9+URZ], R4 ;  /* 0x00000004090085a7 */ /* 0x000e64000800007f */
[----:B-1----:R-:W-:Y:S05]  /*c070*/  @!P0 BRA `(.L_x_277) ;  /* 0xfffffffc00f08947 */ /* 0x002fea000383ffff */
[----:B------:R-:W-:Y:S05]  /*c080*/  BRA `(.L_x_295) ;  /* 0xfffffff800407947 */ /* 0x000fea000383ffff */
.L_x_278:
[----:B0-----:R0:W1:Y:S02]  /*c090*/  SYNCS.PHASECHK.TRANS64.TRYWAIT P0, [R6+URZ], R5 ;  /* 0x00000005060075a7 */ /* 0x001064000800017f */
[----:B-1----:R-:W-:Y:S05]  /*c0a0*/  @!P0 NANOSLEEP.SYNCS 0x989680 ;  /* 0x009896800000895d */ /* 0x002fea0003900000 */
[----:B------:R-:W1:Y:S02]  /*c0b0*/  @!P0 SYNCS.PHASECHK.TRANS64 P0, [R6+URZ], R5 ;  /* 0x00000005060085a7 */ /* 0x000e64000800007f */
[----:B-1----:R-:W-:Y:S05]  /*c0c0*/  @!P0 BRA `(.L_x_278) ;  /* 0xfffffffc00f08947 */ /* 0x002fea000383ffff */
[----:B------:R-:W-:Y:S05]  /*c0d0*/  BRA `(.L_x_296) ;  /* 0xfffffff800507947 */ /* 0x000fea000383ffff */
.L_x_279:
[----:B0-----:R0:W1:Y:S02]  /*c0e0*/  SYNCS.PHASECHK.TRANS64.TRYWAIT P0, [R9+URZ], R4 ;  /* 0x00000004090075a7 */ /* 0x001064000800017f */
[----:B-1----:R-:W-:Y:S05]  /*c0f0*/  @!P0 NANOSLEEP.SYNCS 0x989680 ;  /* 0x009896800000895d */ /* 0x002fea0003900000 */
[----:B------:R-:W1:Y:S02]  /*c100*/  @!P0 SYNCS.PHASECHK.TRANS64 P0, [R9+URZ], R4 ;  /* 0x00000004090085a7 */ /* 0x000e64000800007f */
[----:B-1----:R-:W-:Y:S05]  /*c110*/  @!P0 BRA `(.L_x_279) ;  /* 0xfffffffc00f08947 */ /* 0x002fea000383ffff */
[----:B------:R-:W-:Y:S05]  /*c120*/  BRA `(.L_x_297) ;  /* 0xfffffff800607947 */ /* 0x000fea000383ffff */
.L_x_280:
[----:B0-----:R0:W1:Y:S02]  /*c130*/  SYNCS.PHASECHK.TRANS64.TRYWAIT P0, [R6+URZ], R5 ;  /* 0x00000005060075a7 */ /* 0x001064000800017f */
[----:B-1----:R-:W-:Y:S05]  /*c140*/  @!P0 NANOSLEEP.SYNCS 0x989680 ;  /* 0x009896800000895d */ /* 0x002fea0003900000 */
[----:B------:R-:W1:Y:S02]  /*c150*/  @!P0 SYNCS.PHASECHK.TRANS64 P0, [R6+URZ], R5 ;  /* 0x00000005060085a7 */ /* 0x000e64000800007f */
[----:B-1----:R-:W-:Y:S05]  /*c160*/  @!P0 BRA `(.L_x_280) ;  /* 0xfffffffc00f08947 */ /* 0x002fea000383ffff */
[----:B------:R-:W-:Y:S05]  /*c170*/  BRA `(.L_x_298) ;  /* 0xfffffff800707947 */ /* 0x000fea000383ffff */
.L_x_281:
[----:B0-----:R0:W1:Y:S02]  /*c180*/  SYNCS.PHASECHK.TRANS64.TRYWAIT P0, [R9+URZ], R4 ;  /* 0x00000004090075a7 */ /* 0x001064000800017f */
[----:B-1----:R-:W-:Y:S05]  /*c190*/  @!P0 NANOSLEEP.SYNCS 0x989680 ;  /* 0x009896800000895d */ /* 0x002fea0003900000 */
[----:B------:R-:W1:Y:S02]  /*c1a0*/  @!P0 SYNCS.PHASECHK.TRANS64 P0, [R9+URZ], R4 ;  /* 0x00000004090085a7 */ /* 0x000e64000800007f */
[----:B-1----:R-:W-:Y:S05]  /*c1b0*/  @!P0 BRA `(.L_x_281) ;  /* 0xfffffffc00f08947 */ /* 0x002fea000383ffff */
[----:B------:R-:W-:Y:S05]  /*c1c0*/  BRA `(.L_x_299) ;  /* 0xfffffff800807947 */ /* 0x000fea000383ffff */
.L_x_282:
[----:B0-----:R0:W1:Y:S02]  /*c1d0*/  SYNCS.PHASECHK.TRANS64.TRYWAIT P0, [R6+URZ], R5 ;  /* 0x00000005060075a7 */ /* 0x001064000800017f */
[----:B-1----:R-:W-:Y:S05]  /*c1e0*/  @!P0 NANOSLEEP.SYNCS 0x989680 ;  /* 0x009896800000895d */ /* 0x002fea0003900000 */
[----:B------:R-:W1:Y:S02]  /*c1f0*/  @!P0 SYNCS.PHASECHK.TRANS64 P0, [R6+URZ], R5 ;  /* 0x00000005060085a7 */ /* 0x000e64000800007f */
[----:B-1----:R-:W-:Y:S05]  /*c200*/  @!P0 BRA `(.L_x_282) ;  /* 0xfffffffc00f08947 */ /* 0x002fea000383ffff */
[----:B------:R-:W-:Y:S05]  /*c210*/  BRA `(.L_x_300) ;  /* 0xfffffff800907947 */ /* 0x000fea000383ffff */
.L_x_283:
[----:B-1----:R1:W2:Y:S02]  /*c220*/  SYNCS.PHASECHK.TRANS64.TRYWAIT P0, [R9+URZ], R4 ;  /* 0x00000004090075a7 */ /* 0x0022a4000800017f */
[----:B--2---:R-:W-:Y:S05]  /*c230*/  @!P0 NANOSLEEP.SYNCS 0x989680 ;  /* 0x009896800000895d */ /* 0x004fea0003900000 */
[----:B------:R-:W2:Y:S02]  /*c240*/  @!P0 SYNCS.PHASECHK.TRANS64 P0, [R9+URZ], R4 ;  /* 0x00000004090085a7 */ /* 0x000ea4000800007f */
[----:B--2---:R-:W-:Y:S05]  /*c250*/  @!P0 BRA `(.L_x_283) ;  /* 0xfffffffc00f08947 */ /* 0x004fea000383ffff */
[----:B------:R-:W-:Y:S05]  /*c260*/  BRA `(.L_x_301) ;  /* 0xfffffff800987947 */ /* 0x000fea000383ffff */
.L_x_302:
[----:B------:R-:W-:-:S00]  /*c270*/  BRA `(.L_x_302) ;  /* 0xfffffffc00fc7947 */ /* 0x000fc0000383ffff */
[----:B------:R-:W-:-:S00]  /*c280*/  NOP ;  /* 0x0000000000007918 */ /* 0x000fc00000000000 */
[----:B------:R-:W-:-:S00]  /*c290*/  NOP ;  /* 0x0000000000007918 */ /* 0x000fc00000000000 */
[----:B------:R-:W-:-:S00]  /*c2a0*/  NOP ;  /* 0x0000000000007918 */ /* 0x000fc00000000000 */
[----:B------:R-:W-:-:S00]  /*c2b0*/  NOP ;  /* 0x0000000000007918 */ /* 0x000fc00000000000 */
[----:B------:R-:W-:-:S00]  /*c2c0*/  NOP ;  /* 0x0000000000007918 */ /* 0x000fc00000000000 */
[----:B------:R-:W-:-:S00]  /*c2d0*/  NOP ;  /* 0x0000000000007918 */ /* 0x000fc00000000000 */
[----:B------:R-:W-:-:S00]  /*c2e0*/  NOP ;  /* 0x0000000000007918 */ /* 0x000fc00000000000 */
[----:B------:R-:W-:-:S00]  /*c2f0*/  NOP ;  /* 0x0000000000007918 */ /* 0x000fc00000000000 */
.L_x_303:


//--------------------- .nv.global.init           --------------------------
	.section	.nv.global.init,"aw",@progbits
.nv.global.init:
	.type		$str$22,@object
	.size		$str$22,($str$23 - $str$22)
$str$22:
        /*0000*/ 	.byte	0x6b, 0x5f, 0x74, 0x69, 0x6c, 0x65, 0x5f, 0x63, 0x6f, 0x75, 0x6e, 0x74, 0x20, 0x3e, 0x3d, 0x20
        /*0010*/ 	.byte	0x31, 0x00
	.type		$str$23,@object
	.size		$str$23,(__unnamed_1 - $str$23)
$str$23:
        /*0012*/ 	.byte	0x2f, 0x74, 0x6d, 0x70, 0x2f, 0x63, 0x75, 0x74, 0x6c, 0x61, 0x73, 0x73, 0x5f, 0x73, 0x77, 0x65
        /*0022*/ 	.byte	0x65, 0x70, 0x5f, 0x73, 0x72, 0x63, 0x2f, 0x69, 0x6e, 0x63, 0x6c, 0x75, 0x64, 0x65, 0x2f, 0x63
        /*0032*/ 	.byte	0x75, 0x74, 0x6c, 0x61, 0x73, 0x73, 0x2f, 0x67, 0x65, 0x6d, 0x6d, 0x2f, 0x63, 0x6f, 0x6c, 0x6c
        /*0042*/ 	.byte	0x65, 0x63, 0x74, 0x69, 0x76, 0x65, 0x2f, 0x73, 0x6d, 0x39, 0x30, 0x5f, 0x6d, 0x6d, 0x61, 0x5f
        /*0052*/ 	.byte	0x74, 0x6d, 0x61, 0x5f, 0x67, 0x6d, 0x6d, 0x61, 0x5f, 0x73, 0x73, 0x5f, 0x77, 0x61, 0x72, 0x70
        /*0062*/ 	.byte	0x73, 0x70, 0x65, 0x63, 0x69, 0x61, 0x6c, 0x69, 0x7a, 0x65, 0x64, 0x2e, 0x68, 0x70, 0x70, 0x00
	.type		__unnamed_1,@object
	.size		__unnamed_1,(.L_0 - __unnamed_1)
__unnamed_1:
        /*0072*/ 	.byte	0x76, 0x6f, 0x69, 0x64, 0x20, 0x63, 0x75, 0x74, 0x6c, 0x61, 0x73, 0x73, 0x3a, 0x3a, 0x67, 0x65
        /* <DEDUP_REMOVED lines=179> */
        /*0bb2*/ 	.byte	0x3a, 0x3a, 0x69, 0x64, 0x65, 0x6e, 0x74, 0x69, 0x74, 0x79, 0x5d, 0x00
.L_0:


//--------------------- .nv.shared._ZN7cutlass13device_kernelINS_4gemm6kernel13GemmUniversalIN4cute5tupleIJiiiiEEENS1_10collective13CollectiveMmaINS1_34MainloopSm90TmaGmmaWarpSpecializedILi11ENS5_IJNS4_1CILi1EEESB_SB_EEENS1_35KernelTmaWarpSpecializedCooperativeEEENS5_IJNSA_ILi192EEENSA_ILi112EEENSA_ILi32EEEEEENS_6half_tENS5_IJlSB_lEEESJ_SK_NS4_8TiledMMAINS4_8MMA_AtomIJNS4_4SM904GMMA25MMA_64x16x16_F32F16F16_SSILNSO_5MajorE0ELSQ_0ELNSO_7ScaleInE1ELSR_1EEEEEENS4_6LayoutINS5_IJNSA_ILi2EEESB_SB_EEENS5_IJSB_NSA_ILi0EEESX_EEEEENS5_IJNS4_10UnderscoreES10_S10_EEEEENS4_13SM90_TMA_LOADENS4_14ComposedLayoutINS4_7SwizzleILi2ELi4ELi3EEENS4_18smem_ptr_flag_bitsILi16EEENSU_INS5_IJNSA_ILi8EEESH_EEENS5_IJSH_SB_EEEEEEEvNS4_8identityES13_S1D_vS1E_EENS_8epilogue10collective6detail29Sm90TmaWarpSpecializedAdapterINS1H_15DefaultEpilogueISJ_SK_SK_NS1G_6thread17LinearCombinationISJ_Li1EffLNS1L_9ScaleType4KindE0ELNS_15FloatRoundStyleE2ESJ_EENS1_15EpilogueDefaultEEEEEvvEEEEvNT_6ParamsE --------------------------
	.section	.nv.shared._ZN7cutlass13device_kernelINS_4gemm6kernel13GemmUniversalIN4cute5tupleIJiiiiEEENS1_10collective13CollectiveMmaINS1_34MainloopSm90TmaGmmaWarpSpecializedILi11ENS5_IJNS4_1CILi1EEESB_SB_EEENS1_35KernelTmaWarpSpecializedCooperativeEEENS5_IJNSA_ILi192EEENSA_ILi112EEENSA_ILi32EEEEEENS_6half_tENS5_IJlSB_lEEESJ_SK_NS4_8TiledMMAINS4_8MMA_AtomIJNS4_4SM904GMMA25MMA_64x16x16_F32F16F16_SSILNSO_5MajorE0ELSQ_0ELNSO_7ScaleInE1ELSR_1EEEEEENS4_6LayoutINS5_IJNSA_ILi2EEESB_SB_EEENS5_IJSB_NSA_ILi0EEESX_EEEEENS5_IJNS4_10UnderscoreES10_S10_EEEEENS4_13SM90_TMA_LOADENS4_14ComposedLayoutINS4_7SwizzleILi2ELi4ELi3EEENS4_18smem_ptr_flag_bitsILi16EEENSU_INS5_IJNSA_ILi8EEESH_EEENS5_IJSH_SB_EEEEEEEvNS4_8identityES13_S1D_vS1E_EENS_8epilogue10collective6detail29Sm90TmaWarpSpecializedAdapterINS1H_15DefaultEpilogueISJ_SK_SK_NS1G_6thread17LinearCombinationISJ_Li1EffLNS1L_9ScaleType4KindE0ELNS_15FloatRoundStyleE2ESJ_EENS1_15EpilogueDefaultEEEEEvvEEEEvNT_6ParamsE,"aw",@nobits
	.sectionflags	@""
	.align	16
	.zero		1024


//--------------------- .nv.shared.reserved.0     --------------------------
	.section	.nv.shared.reserved.0,"aw",@nobits
	.weak		__nv_reservedSMEM_offset_0_alias
	.size		__nv_reservedSMEM_offset_0_alias, 0, 0
	.other		__nv_reservedSMEM_offset_0_alias,@"STO_CUDA_RESERVED_SHARED STV_DEFAULT"
__nv_reservedSMEM_offset_0_alias:
	.zero		0


//--------------------- .nv.global                --------------------------
	.section	.nv.global,"aw",@nobits
.nv.global:
	.type		_ZN39_INTERNAL_6f362129_4_k_cu_e1206d83_28134cute1_E,@object
	.size		_ZN39_INTERNAL_6f362129_4_k_cu_e1206d83_28134cute1_E,(_ZN39_INTERNAL_6f362129_4_k_cu_e1206d83_28134cuda3std3__45__cpo6cbeginE - _ZN39_INTERNAL_6f362129_4_k_cu_e1206d83_28134cute1_E)
_ZN39_INTERNAL_6f362129_4_k_cu_e1206d83_28134cute1_E:
	.zero		1
	.type		_ZN39_INTERNAL_6f362129_4_k_cu_e1206d83_28134cuda3std3__45__cpo6cbeginE,@object
	.size		_ZN39_INTERNAL_6f362129_4_k_cu_e1206d83_28134cuda3std3__45__cpo6cbeginE,(_ZN39_INTERNAL_6f362129_4_k_cu_e1206d83_28134cuda3std3__48in_placeE - _ZN39_INTERNAL_6f362129_4_k_cu_e1206d83_28134cuda3std3__45__cpo6cbeginE)
_ZN39_INTERNAL_6f362129_4_k_cu_e1206d83_28134cuda3std3__45__cpo6cbeginE:
	.zero		1
	.type		_ZN39_INTERNAL_6f362129_4_k_cu_e1206d83_28134cuda3std3__48in_placeE,@object
	.size		_ZN39_INTERNAL_6f362129_4_k_cu_e1206d83_28134cuda3std3__48in_placeE,(_ZN39_INTERNAL_6f362129_4_k_cu_e1206d83_28134cuda3std6ranges3__45__cpo9iter_moveE - _ZN39_INTERNAL_6f362129_4_k_cu_e1206d83_28134cuda3std3__48in_placeE)
_ZN39_INTERNAL_6f362129_4_k_cu_e1206d83_28134cuda3std3__48in_placeE:
	.zero		1
	.type		_ZN39_INTERNAL_6f362129_4_k_cu_e1206d83_28134cuda3std6ranges3__45__cpo9iter_moveE,@object
	.size		_ZN39_INTERNAL_6f362129_4_k_cu_e1206d83_28134cuda3std6ranges3__45__cpo9iter_moveE,(_ZN39_INTERNAL_6f362129_4_k_cu_e1206d83_28134cuda3std3__45__cpo5beginE - _ZN39_INTERNAL_6f362129_4_k_cu_e1206d83_28134cuda3std6ranges3__45__cpo9iter_moveE)
_ZN39_INTERNAL_6f362129_4_k_cu_e1206d83_28134cuda3std6ranges3__45__cpo9iter_moveE:
	.zero		1
	.type		_ZN39_INTERNAL_6f362129_4_k_cu_e1206d83_28134cuda3std3__45__cpo5beginE,@object
	.size		_ZN39_INTERNAL_6f362129_4_k_cu_e1206d83_28134cuda3std3__45__cpo5beginE,(_ZN39_INTERNAL_6f362129_4_k_cu_e1206d83_28134cuda3std3__441_GLOBAL__N__6f362129_4_k_cu_e1206d83_28136ignoreE - _ZN39_INTERNAL_6f362129_4_k_cu_e1206d83_28134cuda3std3__45__cpo5beginE)
_ZN39_INTERNAL_6f362129_4_k_cu_e1206d83_28134cuda3std3__45__cpo5beginE:
	.zero		1
	.type		_ZN39_INTERNAL_6f362129_4_k_cu_e1206d83_28134cuda3std3__441_GLOBAL__N__6f362129_4_k_cu_e1206d83_28136ignoreE,@object
	.size		_ZN39_INTERNAL_6f362129_4_k_cu_e1206d83_28134cuda3std3__441_GLOBAL__N__6f362129_4_k_cu_e1206d83_28136ignoreE,(_ZN39_INTERNAL_6f362129_4_k_cu_e1206d83_28134cute7productE - _ZN39_INTERNAL_6f362129_4_k_cu_e1206d83_28134cuda3std3__441_GLOBAL__N__6f362129_4_k_cu_e1206d83_28136ignoreE)
_ZN39_INTERNAL_6f362129_4_k_cu_e1206d83_28134cuda3std3__441_GLOBAL__N__6f362129_4_k_cu_e1206d83_28136ignoreE:
	.zero		1
	.type		_ZN39_INTERNAL_6f362129_4_k_cu_e1206d83_28134cute7productE,@object
	.size		_ZN39_INTERNAL_6f362129_4_k_cu_e1206d83_28134cute7productE,(_ZN39_INTERNAL_6f362129_4_k_cu_e1206d83_28134cuda3std3__45__cpo3endE - _ZN39_INTERNAL_6f362129_4_k_cu_e1206d83_28134cute7productE)
_ZN39_INTERNAL_6f362129_4_k_cu_e1206d83_28134cute7productE:
	.zero		1
	.type		_ZN39_INTERNAL_6f362129_4_k_cu_e1206d83_28134cuda3std3__45__cpo3endE,@object
	.size		_ZN39_INTERNAL_6f362129_4_k_cu_e1206d83_28134cuda3std3__45__cpo3endE,(_ZN39_INTERNAL_6f362129_4_k_cu_e1206d83_28134cuda3std3__419piecewise_constructE - _ZN39_INTERNAL_6f362129_4_k_cu_e1206d83_28134cuda3std3__45__cpo3endE)
_ZN39_INTERNAL_6f362129_4_k_cu_e1206d83_28134cuda3std3__45__cpo3endE:
	.zero		1
	.type		_ZN39_INTERNAL_6f362129_4_k_cu_e1206d83_28134cuda3std3__419piecewise_constructE,@object
	.size		_ZN39_INTERNAL_6f362129_4_k_cu_e1206d83_28134cuda3std3__419piecewise_constructE,(_ZN39_INTERNAL_6f362129_4_k_cu_e1206d83_28134cuda3std3__45__cpo4cendE - _ZN39_INTERNAL_6f362129_4_k_cu_e1206d83_28134cuda3std3__419piecewise_constructE)
_ZN39_INTERNAL_6f362129_4_k_cu_e1206d83_28134cuda3std3__419piecewise_constructE:
	.zero		1
	.type		_ZN39_INTERNAL_6f362129_4_k_cu_e1206d83_28134cuda3std3__45__cpo4cendE,@object
	.size		_ZN39_INTERNAL_6f362129_4_k_cu_e1206d83_28134cuda3std3__45__cpo4cendE,(_ZN39_INTERNAL_6f362129_4_k_cu_e1206d83_28134cuda3std6ranges3__45__cpo4swapE - _ZN39_INTERNAL_6f362129_4_k_cu_e1206d83_28134cuda3std3__45__cpo4cendE)
_ZN39_INTERNAL_6f362129_4_k_cu_e1206d83_28134cuda3std3__45__cpo4cendE:
	.zero		1
	.type		_ZN39_INTERNAL_6f362129_4_k_cu_e1206d83_28134cuda3std6ranges3__45__cpo4swapE,@object
	.size		_ZN39_INTERNAL_6f362129_4_k_cu_e1206d83_28134cuda3std6ranges3__45__cpo4swapE,(.L_8 - _ZN39_INTERNAL_6f362129_4_k_cu_e1206d83_28134cuda3std6ranges3__45__cpo4swapE)
_ZN39_INTERNAL_6f362129_4_k_cu_e1206d83_28134cuda3std6ranges3__45__cpo4swapE:
	.zero		1
.L_8:


//--------------------- .nv.constant0._ZN7cutlass13device_kernelINS_4gemm6kernel13GemmUniversalIN4cute5tupleIJiiiiEEENS1_10collective13CollectiveMmaINS1_34MainloopSm90TmaGmmaWarpSpecializedILi11ENS5_IJNS4_1CILi1EEESB_SB_EEENS1_35KernelTmaWarpSpecializedCooperativeEEENS5_IJNSA_ILi192EEENSA_ILi112EEENSA_ILi32EEEEEENS_6half_tENS5_IJlSB_lEEESJ_SK_NS4_8TiledMMAINS4_8MMA_AtomIJNS4_4SM904GMMA25MMA_64x16x16_F32F16F16_SSILNSO_5MajorE0ELSQ_0ELNSO_7ScaleInE1ELSR_1EEEEEENS4_6LayoutINS5_IJNSA_ILi2EEESB_SB_EEENS5_IJSB_NSA_ILi0EEESX_EEEEENS5_IJNS4_10UnderscoreES10_S10_EEEEENS4_13SM90_TMA_LOADENS4_14ComposedLayoutINS4_7SwizzleILi2ELi4ELi3EEENS4_18smem_ptr_flag_bitsILi16EEENSU_INS5_IJNSA_ILi8EEESH_EEENS5_IJSH_SB_EEEEEEEvNS4_8identityES13_S1D_vS1E_EENS_8epilogue10collective6detail29Sm90TmaWarpSpecializedAdapterINS1H_15DefaultEpilogueISJ_SK_SK_NS1G_6thread17LinearCombinationISJ_Li1EffLNS1L_9ScaleType4KindE0ELNS_15FloatRoundStyleE2ESJ_EENS1_15EpilogueDefaultEEEEEvvEEEEvNT_6ParamsE --------------------------
	.section	.nv.constant0._ZN7cutlass13device_kernelINS_4gemm6kernel13GemmUniversalIN4cute5tupleIJiiiiEEENS1_10collective13CollectiveMmaINS1_34MainloopSm90TmaGmmaWarpSpecializedILi11ENS5_IJNS4_1CILi1EEESB_SB_EEENS1_35KernelTmaWarpSpecializedCooperativeEEENS5_IJNSA_ILi192EEENSA_ILi112EEENSA_ILi32EEEEEENS_6half_tENS5_IJlSB_lEEESJ_SK_NS4_8TiledMMAINS4_8MMA_AtomIJNS4_4SM904GMMA25MMA_64x16x16_F32F16F16_SSILNSO_5MajorE0ELSQ_0ELNSO_7ScaleInE1ELSR_1EEEEEENS4_6LayoutINS5_IJNSA_ILi2EEESB_SB_EEENS5_IJSB_NSA_ILi0EEESX_EEEEENS5_IJNS4_10UnderscoreES10_S10_EEEEENS4_13SM90_TMA_LOADENS4_14ComposedLayoutINS4_7SwizzleILi2ELi4ELi3EEENS4_18smem_ptr_flag_bitsILi16EEENSU_INS5_IJNSA_ILi8EEESH_EEENS5_IJSH_SB_EEEEEEEvNS4_8identityES13_S1D_vS1E_EENS_8epilogue10collective6detail29Sm90TmaWarpSpecializedAdapterINS1H_15DefaultEpilogueISJ_SK_SK_NS1G_6thread17LinearCombinationISJ_Li1EffLNS1L_9ScaleType4KindE0ELNS_15FloatRoundStyleE2ESJ_EENS1_15EpilogueDefaultEEEEEvvEEEEvNT_6ParamsE,"a",@progbits
	.sectionflags	@""
	.align	4
.nv.constant0._ZN7cutlass13device_kernelINS_4gemm6kernel13GemmUniversalIN4cute5tupleIJiiiiEEENS1_10collective13CollectiveMmaINS1_34MainloopSm90TmaGmmaWarpSpecializedILi11ENS5_IJNS4_1CILi1EEESB_SB_EEENS1_35KernelTmaWarpSpecializedCooperativeEEENS5_IJNSA_ILi192EEENSA_ILi112EEENSA_ILi32EEEEEENS_6half_tENS5_IJlSB_lEEESJ_SK_NS4_8TiledMMAINS4_8MMA_AtomIJNS4_4SM904GMMA25MMA_64x16x16_F32F16F16_SSILNSO_5MajorE0ELSQ_0ELNSO_7ScaleInE1ELSR_1EEEEEENS4_6LayoutINS5_IJNSA_ILi2EEESB_SB_EEENS5_IJSB_NSA_ILi0EEESX_EEEEENS5_IJNS4_10UnderscoreES10_S10_EEEEENS4_13SM90_TMA_LOADENS4_14ComposedLayoutINS4_7SwizzleILi2ELi4ELi3EEENS4_18smem_ptr_flag_bitsILi16EEENSU_INS5_IJNSA_ILi8EEESH_EEENS5_IJSH_SB_EEEEEEEvNS4_8identityES13_S1D_vS1E_EENS_8epilogue10collective6detail29Sm90TmaWarpSpecializedAdapterINS1H_15DefaultEpilogueISJ_SK_SK_NS1G_6thread17LinearCombinationISJ_Li1EffLNS1L_9ScaleType4KindE0ELNS_15FloatRoundStyleE2ESJ_EENS1_15EpilogueDefaultEEEEEvvEEEEvNT_6ParamsE:
	.zero		1664


//--------------------- SYMBOLS --------------------------

	.type		.nv.reservedSmem.offset0,@object
	.size		.nv.reservedSmem.offset0,0x4
	.type		__assertfail,@function
